	.target	sm_90a

	.elftype	@"ET_EXEC"


//--------------------- .note.nv.tkinfo           --------------------------
	.section	.note.nv.tkinfo,"",@"SHT_NOTE"
	.sectionflags	@"SHF_NOTE_NV_TKINFO"
	.tkinfo
        /*0018*/ 	.word	0x00000002
        /*0030*/ 	.string	""
        /*0030*/ 	.string	"ptxas"
        /*0030*/ 	.string	"Cuda compilation tools, release 13.0, V13.0.88"
        /*0030*/ 	.string	"Build cuda_13.0.r13.0/compiler.36424714_0"
        /*0030*/ 	.string	"-arch sm_90a -m 64 "



//--------------------- .note.nv.cuinfo           --------------------------
	.section	.note.nv.cuinfo,"",@"SHT_NOTE"
	.sectionflags	@"SHF_NOTE_NV_CUINFO"
        /*0018*/ 	.short	0x0002
        /*001a*/ 	.short	0x005a
        /*001c*/ 	.short	0x0082
	.zero		2


//--------------------- .nv.info                  --------------------------
	.section	.nv.info,"",@"SHT_CUDA_INFO"
	.align	4


	//----- nvinfo : EIATTR_REGCOUNT
	.align		4
        /*0000*/ 	.byte	0x04, 0x2f
        /*0002*/ 	.short	(.L_15 - .L_14)
	.align		4
.L_14:
        /*0004*/ 	.word	index@(_ZN7cutlass13device_kernelINS_4gemm6kernel13GemmUniversalIN4cute5tupleIJiiiiEEENS1_10collective13CollectiveMmaINS1_34MainloopSm90TmaGmmaWarpSpecializedILi2ENS5_IJNS4_1CILi2EEENSA_ILi1EEESC_EEENS1_35KernelTmaWarpSpecializedCooperativeEEENS5_IJNSA_ILi256EEENSA_ILi128EEENSA_ILi64EEEEEENS_10tfloat32_tENS5_IJlSC_lEEESK_SL_NS4_8TiledMMAINS4_8MMA_AtomIJNS4_4SM904GMMA30MMA_64x128x8_F32TF32TF32_SS_TNILNSP_7ScaleInE1ELSR_1EEEEEENS4_6LayoutISD_NS5_IJSC_NSA_ILi0EEESV_EEEEENS5_IJNS4_10UnderscoreESY_SY_EEEEENS4_13SM90_TMA_LOADENS4_14ComposedLayoutINS4_7SwizzleILi3ELi4ELi3EEENS4_18smem_ptr_flag_bitsILi32EEENSU_INS5_IJNSA_ILi8EEENSA_ILi32EEEEEENS5_IJS18_SC_EEEEEEEvNS4_8identityENS4_23SM90_TMA_LOAD_MULTICASTES1C_vS1D_EENS_8epilogue10collective6detail29Sm90TmaWarpSpecializedAdapterINS1H_15DefaultEpilogueISK_SL_SL_NS1G_6thread17LinearCombinationISK_Li1EffLNS1L_9ScaleType4KindE0ELNS_15FloatRoundStyleE2ESK_EENS1_15EpilogueDefaultEEEEEvvEEEEvNT_6ParamsE)
        /*0008*/ 	.word	0x000000a8


	//----- nvinfo : EIATTR_FRAME_SIZE
	.align		4
.L_15:
        /*000c*/ 	.byte	0x04, 0x11
        /*000e*/ 	.short	(.L_17 - .L_16)
	.align		4
.L_16:
        /*0010*/ 	.word	index@(_ZN7cutlass13device_kernelINS_4gemm6kernel13GemmUniversalIN4cute5tupleIJiiiiEEENS1_10collective13CollectiveMmaINS1_34MainloopSm90TmaGmmaWarpSpecializedILi2ENS5_IJNS4_1CILi2EEENSA_ILi1EEESC_EEENS1_35KernelTmaWarpSpecializedCooperativeEEENS5_IJNSA_ILi256EEENSA_ILi128EEENSA_ILi64EEEEEENS_10tfloat32_tENS5_IJlSC_lEEESK_SL_NS4_8TiledMMAINS4_8MMA_AtomIJNS4_4SM904GMMA30MMA_64x128x8_F32TF32TF32_SS_TNILNSP_7ScaleInE1ELSR_1EEEEEENS4_6LayoutISD_NS5_IJSC_NSA_ILi0EEESV_EEEEENS5_IJNS4_10UnderscoreESY_SY_EEEEENS4_13SM90_TMA_LOADENS4_14ComposedLayoutINS4_7SwizzleILi3ELi4ELi3EEENS4_18smem_ptr_flag_bitsILi32EEENSU_INS5_IJNSA_ILi8EEENSA_ILi32EEEEEENS5_IJS18_SC_EEEEEEEvNS4_8identityENS4_23SM90_TMA_LOAD_MULTICASTES1C_vS1D_EENS_8epilogue10collective6detail29Sm90TmaWarpSpecializedAdapterINS1H_15DefaultEpilogueISK_SL_SL_NS1G_6thread17LinearCombinationISK_Li1EffLNS1L_9ScaleType4KindE0ELNS_15FloatRoundStyleE2ESK_EENS1_15EpilogueDefaultEEEEEvvEEEEvNT_6ParamsE)
        /*0014*/ 	.word	0x00000000


	//----- nvinfo : EIATTR_MIN_STACK_SIZE
	.align		4
.L_17:
        /*0018*/ 	.byte	0x04, 0x12
        /*001a*/ 	.short	(.L_19 - .L_18)
	.align		4
.L_18:
        /*001c*/ 	.word	index@(_ZN7cutlass13device_kernelINS_4gemm6kernel13GemmUniversalIN4cute5tupleIJiiiiEEENS1_10collective13CollectiveMmaINS1_34MainloopSm90TmaGmmaWarpSpecializedILi2ENS5_IJNS4_1CILi2EEENSA_ILi1EEESC_EEENS1_35KernelTmaWarpSpecializedCooperativeEEENS5_IJNSA_ILi256EEENSA_ILi128EEENSA_ILi64EEEEEENS_10tfloat32_tENS5_IJlSC_lEEESK_SL_NS4_8TiledMMAINS4_8MMA_AtomIJNS4_4SM904GMMA30MMA_64x128x8_F32TF32TF32_SS_TNILNSP_7ScaleInE1ELSR_1EEEEEENS4_6LayoutISD_NS5_IJSC_NSA_ILi0EEESV_EEEEENS5_IJNS4_10UnderscoreESY_SY_EEEEENS4_13SM90_TMA_LOADENS4_14ComposedLayoutINS4_7SwizzleILi3ELi4ELi3EEENS4_18smem_ptr_flag_bitsILi32EEENSU_INS5_IJNSA_ILi8EEENSA_ILi32EEEEEENS5_IJS18_SC_EEEEEEEvNS4_8identityENS4_23SM90_TMA_LOAD_MULTICASTES1C_vS1D_EENS_8epilogue10collective6detail29Sm90TmaWarpSpecializedAdapterINS1H_15DefaultEpilogueISK_SL_SL_NS1G_6thread17LinearCombinationISK_Li1EffLNS1L_9ScaleType4KindE0ELNS_15FloatRoundStyleE2ESK_EENS1_15EpilogueDefaultEEEEEvvEEEEvNT_6ParamsE)
        /*0020*/ 	.word	0x00000000
.L_19:


//--------------------- .nv.compat                --------------------------
	.section	.nv.compat,"",@"SHT_CUDA_COMPAT_INFO"
	.align	4
        /*0000*/ 	.byte	0x02, 0x09, 0x01, 0x00, 0x02, 0x02, 0x04, 0x00, 0x02, 0x05, 0x05, 0x00, 0x03, 0x07, 0x01, 0x01
        /*0010*/ 	.byte	0x02, 0x03, 0x01, 0x00, 0x02, 0x06, 0x01, 0x00, 0x04, 0x0b, 0x08, 0x00, 0x00, 0x00, 0x00, 0x00
        /*0020*/ 	.byte	0x00, 0x00, 0x00, 0x00


//--------------------- .nv.info._ZN7cutlass13device_kernelINS_4gemm6kernel13GemmUniversalIN4cute5tupleIJiiiiEEENS1_10collective13CollectiveMmaINS1_34MainloopSm90TmaGmmaWarpSpecializedILi2ENS5_IJNS4_1CILi2EEENSA_ILi1EEESC_EEENS1_35KernelTmaWarpSpecializedCooperativeEEENS5_IJNSA_ILi256EEENSA_ILi128EEENSA_ILi64EEEEEENS_10tfloat32_tENS5_IJlSC_lEEESK_SL_NS4_8TiledMMAINS4_8MMA_AtomIJNS4_4SM904GMMA30MMA_64x128x8_F32TF32TF32_SS_TNILNSP_7ScaleInE1ELSR_1EEEEEENS4_6LayoutISD_NS5_IJSC_NSA_ILi0EEESV_EEEEENS5_IJNS4_10UnderscoreESY_SY_EEEEENS4_13SM90_TMA_LOADENS4_14ComposedLayoutINS4_7SwizzleILi3ELi4ELi3EEENS4_18smem_ptr_flag_bitsILi32EEENSU_INS5_IJNSA_ILi8EEENSA_ILi32EEEEEENS5_IJS18_SC_EEEEEEEvNS4_8identityENS4_23SM90_TMA_LOAD_MULTICASTES1C_vS1D_EENS_8epilogue10collective6detail29Sm90TmaWarpSpecializedAdapterINS1H_15DefaultEpilogueISK_SL_SL_NS1G_6thread17LinearCombinationISK_Li1EffLNS1L_9ScaleType4KindE0ELNS_15FloatRoundStyleE2ESK_EENS1_15EpilogueDefaultEEEEEvvEEEEvNT_6ParamsE --------------------------
	.section	.nv.info._ZN7cutlass13device_kernelINS_4gemm6kernel13GemmUniversalIN4cute5tupleIJiiiiEEENS1_10collective13CollectiveMmaINS1_34MainloopSm90TmaGmmaWarpSpecializedILi2ENS5_IJNS4_1CILi2EEENSA_ILi1EEESC_EEENS1_35KernelTmaWarpSpecializedCooperativeEEENS5_IJNSA_ILi256EEENSA_ILi128EEENSA_ILi64EEEEEENS_10tfloat32_tENS5_IJlSC_lEEESK_SL_NS4_8TiledMMAINS4_8MMA_AtomIJNS4_4SM904GMMA30MMA_64x128x8_F32TF32TF32_SS_TNILNSP_7ScaleInE1ELSR_1EEEEEENS4_6LayoutISD_NS5_IJSC_NSA_ILi0EEESV_EEEEENS5_IJNS4_10UnderscoreESY_SY_EEEEENS4_13SM90_TMA_LOADENS4_14ComposedLayoutINS4_7SwizzleILi3ELi4ELi3EEENS4_18smem_ptr_flag_bitsILi32EEENSU_INS5_IJNSA_ILi8EEENSA_ILi32EEEEEENS5_IJS18_SC_EEEEEEEvNS4_8identityENS4_23SM90_TMA_LOAD_MULTICASTES1C_vS1D_EENS_8epilogue10collective6detail29Sm90TmaWarpSpecializedAdapterINS1H_15DefaultEpilogueISK_SL_SL_NS1G_6thread17LinearCombinationISK_Li1EffLNS1L_9ScaleType4KindE0ELNS_15FloatRoundStyleE2ESK_EENS1_15EpilogueDefaultEEEEEvvEEEEvNT_6ParamsE,"",@"SHT_CUDA_INFO"
	.sectionflags	@""
	.align	4


	//----- nvinfo : EIATTR_CUDA_API_VERSION
	.align		4
        /*0000*/ 	.byte	0x04, 0x37
        /*0002*/ 	.short	(.L_21 - .L_20)
.L_20:
        /*0004*/ 	.word	0x00000082


	//----- nvinfo : EIATTR_KPARAM_INFO
	.align		4
.L_21:
        /*0008*/ 	.byte	0x04, 0x17
        /*000a*/ 	.short	(.L_23 - .L_22)
.L_22:
        /*000c*/ 	.word	0x00000000
        /*0010*/ 	.short	0x0000
        /*0012*/ 	.short	0x0070
        /*0014*/ 	.byte	0x00, 0xf0, 0x01, 0x10


	//----- nvinfo : EIATTR_SPARSE_MMA_MASK
	.align		4
.L_23:
        /*0018*/ 	.byte	0x03, 0x50
        /*001a*/ 	.short	0x0000


	//----- nvinfo : EIATTR_MAXREG_COUNT
	.align		4
        /*001c*/ 	.byte	0x03, 0x1b
        /*001e*/ 	.short	0x00a8


	//----- nvinfo : EIATTR_NUM_BARRIERS
	.align		4
        /*0020*/ 	.byte	0x02, 0x4c
        /*0022*/ 	.byte	0x01
	.zero		1


	//----- nvinfo : EIATTR_EXTERNS
	.align		4
        /*0024*/ 	.byte	0x04, 0x0f
        /*0026*/ 	.short	(.L_25 - .L_24)


	//   ....[0]....
	.align		4
.L_24:
        /*0028*/ 	.word	index@(__assertfail)


	//----- nvinfo : EIATTR_MERCURY_ISA_VERSION
	.align		4
.L_25:
        /*002c*/ 	.byte	0x03, 0x5f
        /*002e*/ 	.short	0x0101


	//----- nvinfo : EIATTR_INT_WARP_WIDE_INSTR_OFFSETS
	.align		4
        /*0030*/ 	.byte	0x04, 0x31
        /*0032*/ 	.short	(.L_27 - .L_26)


	//   ....[0]....
.L_26:
        /*0034*/ 	.word	0x00000440


	//   ....[1]....
        /*0038*/ 	.word	0x00000470


	//   ....[2]....
        /*003c*/ 	.word	0x00000630


	//   ....[3]....
        /*0040*/ 	.word	0x00002520


	//----- nvinfo : EIATTR_COOP_GROUP_MASK_REGIDS
	.align		4
.L_27:
        /*0044*/ 	.byte	0x04, 0x29
        /*0046*/ 	.short	(.L_29 - .L_28)


	//   ....[0]....
.L_28:
        /*0048*/ 	.word	0xffffffff


	//   ....[1]....
        /*004c*/ 	.word	0xffffffff


	//   ....[2]....
        /*0050*/ 	.word	0xffffffff


	//   ....[3]....
        /*0054*/ 	.word	0xffffffff


	//   ....[4]....
        /*0058*/ 	.word	0xffffffff


	//   ....[5]....
        /*005c*/ 	.word	0xffffffff


	//----- nvinfo : EIATTR_COOP_GROUP_INSTR_OFFSETS
	.align		4
.L_29:
        /*0060*/ 	.byte	0x04, 0x28
        /*0062*/ 	.short	(.L_31 - .L_30)


	//   ....[0]....
.L_30:
        /*0064*/ 	.word	0x00000060


	//   ....[1]....
        /*0068*/ 	.word	0x00000070


	//   ....[2]....
        /*006c*/ 	.word	0x00000130


	//   ....[3]....
        /*0070*/ 	.word	0x00000290


	//   ....[4]....
        /*0074*/ 	.word	0x000007b0


	//   ....[5]....
        /*0078*/ 	.word	0x00001200


	//----- nvinfo : EIATTR_REG_RECONFIG
	.align		4
.L_31:
        /*007c*/ 	.byte	0x01, 0x54
	.zero		2


	//----- nvinfo : EIATTR_SYSCALL_OFFSETS
	.align		4
        /*0080*/ 	.byte	0x04, 0x46
        /*0082*/ 	.short	(.L_33 - .L_32)


	//   ....[0]....
.L_32:
        /*0084*/ 	.word	0x000013c0


	//----- nvinfo : EIATTR_MBARRIER_INSTR_OFFSETS
	.align		4
.L_33:
        /*0088*/ 	.byte	0x04, 0x39
        /*008a*/ 	.short	(.L_35 - .L_34)


	//   ....[0]....
.L_34:
        /*008c*/ 	.word	0x00000230
        /*0090*/ 	.word	0x000000ff
        /*0094*/ 	.word	0x00000000
        /*0098*/ 	.short	0x0100
        /*009a*/ 	.byte	0x08
	.zero		1


	//   ....[1]....
        /*009c*/ 	.word	0x00000240
        /*00a0*/ 	.word	0x000000ff
        /*00a4*/ 	.word	0x00000010
        /*00a8*/ 	.short	0x0100
        /*00aa*/ 	.byte	0x08
	.zero		1


	//   ....[2]....
        /*00ac*/ 	.word	0x00000250
        /*00b0*/ 	.word	0x000000ff
        /*00b4*/ 	.word	0x00000008
        /*00b8*/ 	.short	0x0100
        /*00ba*/ 	.byte	0x08
	.zero		1


	//   ....[3]....
        /*00bc*/ 	.word	0x00000260
        /*00c0*/ 	.word	0x000000ff
        /*00c4*/ 	.word	0x00000018
        /*00c8*/ 	.short	0x0100
        /*00ca*/ 	.byte	0x08
	.zero		1


	//   ....[4]....
        /*00cc*/ 	.word	0x000006b0
        /*00d0*/ 	.word	0x000000ff
        /*00d4*/ 	.word	0x00000030
        /*00d8*/ 	.short	0x0100
        /*00da*/ 	.byte	0x06
	.zero		1


	//   ....[5]....
        /*00dc*/ 	.word	0x00000740
        /*00e0*/ 	.word	0x000000ff
        /*00e4*/ 	.word	0x00000038
        /*00e8*/ 	.short	0x0100
        /*00ea*/ 	.byte	0x06
	.zero		1


	//   ....[6]....
        /*00ec*/ 	.word	0x00001480
        /*00f0*/ 	.word	0x00000003
        /*00f4*/ 	.word	0x00000000
        /*00f8*/ 	.short	0x010a
        /*00fa*/ 	.byte	0x3f
	.zero		1


	//   ....[7]....
        /*00fc*/ 	.word	0x000014c0
        /*0100*/ 	.word	0x00000003
        /*0104*/ 	.word	0x00000000
        /*0108*/ 	.short	0x010a
        /*010a*/ 	.byte	0x3f
	.zero		1


	//   ....[8]....
        /*010c*/ 	.word	0x00001ce0
        /*0110*/ 	.word	0x00000005
        /*0114*/ 	.word	0x00000000
        /*0118*/ 	.short	0x010a
        /*011a*/ 	.byte	0x3f
	.zero		1


	//   ....[9]....
        /*011c*/ 	.word	0x00001d20
        /*0120*/ 	.word	0x00000005
        /*0124*/ 	.word	0x00000000
        /*0128*/ 	.short	0x010a
        /*012a*/ 	.byte	0x3f
	.zero		1


	//   ....[10]....
        /*012c*/ 	.word	0x000023c0
        /*0130*/ 	.word	0x00000005
        /*0134*/ 	.word	0x00000000
        /*0138*/ 	.short	0x0101
        /*013a*/ 	.byte	0x3f
	.zero		1


	//   ....[11]....
        /*013c*/ 	.word	0x000025a0
        /*0140*/ 	.word	0x00000003
        /*0144*/ 	.word	0x00000000
        /*0148*/ 	.short	0x0101
        /*014a*/ 	.byte	0x3f
	.zero		1


	//   ....[12]....
        /*014c*/ 	.word	0x0000b9b0
        /*0150*/ 	.word	0x00000014
        /*0154*/ 	.word	0x00000010
        /*0158*/ 	.short	0x010a
        /*015a*/ 	.byte	0x3f
	.zero		1


	//   ....[13]....
        /*015c*/ 	.word	0x0000be30
        /*0160*/ 	.word	0x00000005
        /*0164*/ 	.word	0x00000038
        /*0168*/ 	.short	0x0101
        /*016a*/ 	.byte	0x3f
	.zero		1


	//   ....[14]....
        /*016c*/ 	.word	0x0000c550
        /*0170*/ 	.word	0x00000007
        /*0174*/ 	.word	0x00000000
        /*0178*/ 	.short	0x010a
        /*017a*/ 	.byte	0x3f
	.zero		1


	//   ....[15]....
        /*017c*/ 	.word	0x0000c5d0
        /*0180*/ 	.word	0x00000003
        /*0184*/ 	.word	0x00000000
        /*0188*/ 	.short	0x010a
        /*018a*/ 	.byte	0x3f
	.zero		1


	//   ....[16]....
        /*018c*/ 	.word	0x0000c630
        /*0190*/ 	.word	0x00000003
        /*0194*/ 	.word	0x00000000
        /*0198*/ 	.short	0x010a
        /*019a*/ 	.byte	0x3f
	.zero		1


	//   ....[17]....
        /*019c*/ 	.word	0x0000c680
        /*01a0*/ 	.word	0x00000005
        /*01a4*/ 	.word	0x00000000
        /*01a8*/ 	.short	0x010a
        /*01aa*/ 	.byte	0x3f
	.zero		1


	//   ....[18]....
        /*01ac*/ 	.word	0x0000c750
        /*01b0*/ 	.word	0x00000014
        /*01b4*/ 	.word	0x00000010
        /*01b8*/ 	.short	0x010a
        /*01ba*/ 	.byte	0x3f
	.zero		1


	//   ....[19]....
        /*01bc*/ 	.word	0x0000c820
        /*01c0*/ 	.word	0x00000007
        /*01c4*/ 	.word	0x00000000
        /*01c8*/ 	.short	0x010a
        /*01ca*/ 	.byte	0x3f
	.zero		1


	//----- nvinfo : EIATTR_NUM_MBARRIERS
	.align		4
.L_35:
        /*01cc*/ 	.byte	0x03, 0x38
        /*01ce*/ 	.short	0x0006


	//----- nvinfo : EIATTR_EXIT_INSTR_OFFSETS
	.align		4
        /*01d0*/ 	.byte	0x04, 0x1c
        /*01d2*/ 	.short	(.L_37 - .L_36)


	//   ....[0]....
.L_36:
        /*01d4*/ 	.word	0x00000910


	//   ....[1]....
        /*01d8*/ 	.word	0x00001130


	//   ....[2]....
        /*01dc*/ 	.word	0x0000b0c0


	//   ....[3]....
        /*01e0*/ 	.word	0x0000b620


	//   ....[4]....
        /*01e4*/ 	.word	0x0000c620


	//----- nvinfo : EIATTR_MAX_THREADS
	.align		4
.L_37:
        /*01e8*/ 	.byte	0x04, 0x05
        /*01ea*/ 	.short	(.L_39 - .L_38)
.L_38:
        /*01ec*/ 	.word	0x00000180
        /*01f0*/ 	.word	0x00000001
        /*01f4*/ 	.word	0x00000001


	//----- nvinfo : EIATTR_CRS_STACK_SIZE
	.align		4
.L_39:
        /*01f8*/ 	.byte	0x04, 0x1e
        /*01fa*/ 	.short	(.L_41 - .L_40)
.L_40:
        /*01fc*/ 	.word	0x00000000


	//----- nvinfo : EIATTR_CBANK_PARAM_SIZE
	.align		4
.L_41:
        /*0200*/ 	.byte	0x03, 0x19
        /*0202*/ 	.short	0x0470


	//----- nvinfo : EIATTR_PARAM_CBANK
	.align		4
        /*0204*/ 	.byte	0x04, 0x0a
        /*0206*/ 	.short	(.L_43 - .L_42)
	.align		4
.L_42:
        /*0208*/ 	.word	index@(.nv.constant0._ZN7cutlass13device_kernelINS_4gemm6kernel13GemmUniversalIN4cute5tupleIJiiiiEEENS1_10collective13CollectiveMmaINS1_34MainloopSm90TmaGmmaWarpSpecializedILi2ENS5_IJNS4_1CILi2EEENSA_ILi1EEESC_EEENS1_35KernelTmaWarpSpecializedCooperativeEEENS5_IJNSA_ILi256EEENSA_ILi128EEENSA_ILi64EEEEEENS_10tfloat32_tENS5_IJlSC_lEEESK_SL_NS4_8TiledMMAINS4_8MMA_AtomIJNS4_4SM904GMMA30MMA_64x128x8_F32TF32TF32_SS_TNILNSP_7ScaleInE1ELSR_1EEEEEENS4_6LayoutISD_NS5_IJSC_NSA_ILi0EEESV_EEEEENS5_IJNS4_10UnderscoreESY_SY_EEEEENS4_13SM90_TMA_LOADENS4_14ComposedLayoutINS4_7SwizzleILi3ELi4ELi3EEENS4_18smem_ptr_flag_bitsILi32EEENSU_INS5_IJNSA_ILi8EEENSA_ILi32EEEEEENS5_IJS18_SC_EEEEEEEvNS4_8identityENS4_23SM90_TMA_LOAD_MULTICASTES1C_vS1D_EENS_8epilogue10collective6detail29Sm90TmaWarpSpecializedAdapterINS1H_15DefaultEpilogueISK_SL_SL_NS1G_6thread17LinearCombinationISK_Li1EffLNS1L_9ScaleType4KindE0ELNS_15FloatRoundStyleE2ESK_EENS1_15EpilogueDefaultEEEEEvvEEEEvNT_6ParamsE)
        /*020c*/ 	.short	0x0210
        /*020e*/ 	.short	0x0470


	//----- nvinfo : EIATTR_SW_WAR
	.align		4
.L_43:
        /*0210*/ 	.byte	0x04, 0x36
        /*0212*/ 	.short	(.L_45 - .L_44)
.L_44:
        /*0214*/ 	.word	0x00000008
.L_45:


//--------------------- .nv.callgraph             --------------------------
	.section	.nv.callgraph,"",@"SHT_CUDA_CALLGRAPH"
	.align	4
	.sectionentsize	8
	.align		4
        /*0000*/ 	.word	0x00000000
	.align		4
        /*0004*/ 	.word	0xffffffff
	.align		4
        /*0008*/ 	.word	index@(_ZN7cutlass13device_kernelINS_4gemm6kernel13GemmUniversalIN4cute5tupleIJiiiiEEENS1_10collective13CollectiveMmaINS1_34MainloopSm90TmaGmmaWarpSpecializedILi2ENS5_IJNS4_1CILi2EEENSA_ILi1EEESC_EEENS1_35KernelTmaWarpSpecializedCooperativeEEENS5_IJNSA_ILi256EEENSA_ILi128EEENSA_ILi64EEEEEENS_10tfloat32_tENS5_IJlSC_lEEESK_SL_NS4_8TiledMMAINS4_8MMA_AtomIJNS4_4SM904GMMA30MMA_64x128x8_F32TF32TF32_SS_TNILNSP_7ScaleInE1ELSR_1EEEEEENS4_6LayoutISD_NS5_IJSC_NSA_ILi0EEESV_EEEEENS5_IJNS4_10UnderscoreESY_SY_EEEEENS4_13SM90_TMA_LOADENS4_14ComposedLayoutINS4_7SwizzleILi3ELi4ELi3EEENS4_18smem_ptr_flag_bitsILi32EEENSU_INS5_IJNSA_ILi8EEENSA_ILi32EEEEEENS5_IJS18_SC_EEEEEEEvNS4_8identityENS4_23SM90_TMA_LOAD_MULTICASTES1C_vS1D_EENS_8epilogue10collective6detail29Sm90TmaWarpSpecializedAdapterINS1H_15DefaultEpilogueISK_SL_SL_NS1G_6thread17LinearCombinationISK_Li1EffLNS1L_9ScaleType4KindE0ELNS_15FloatRoundStyleE2ESK_EENS1_15EpilogueDefaultEEEEEvvEEEEvNT_6ParamsE)
	.align		4
        /*000c*/ 	.word	index@(__assertfail)
	.align		4
        /*0010*/ 	.word	0x00000000
	.align		4
        /*0014*/ 	.word	0xfffffffe
	.align		4
        /*0018*/ 	.word	0x00000000
	.align		4
        /*001c*/ 	.word	0xfffffffd
	.align		4
        /*0020*/ 	.word	0x00000000
	.align		4
        /*0024*/ 	.word	0xfffffffc


//--------------------- .nv.constant4             --------------------------
	.section	.nv.constant4,"a",@progbits
	.align	8
	.align		8
.nv.constant4:
        /*0000*/ 	.dword	__assertfail
	.align		8
        /*0008*/ 	.dword	__unnamed_1
	.align		8
        /*0010*/ 	.dword	_ZN40_INTERNAL_936e872d_4_k_cu_4ada5e1a_204514cuda3std3__45__cpo5beginE
	.align		8
        /*0018*/ 	.dword	_ZN40_INTERNAL_936e872d_4_k_cu_4ada5e1a_204514cuda3std3__45__cpo3endE
	.align		8
        /*0020*/ 	.dword	_ZN40_INTERNAL_936e872d_4_k_cu_4ada5e1a_204514cuda3std3__45__cpo6cbeginE
	.align		8
        /*0028*/ 	.dword	_ZN40_INTERNAL_936e872d_4_k_cu_4ada5e1a_204514cuda3std3__45__cpo4cendE
	.align		8
        /*0030*/ 	.dword	_ZN40_INTERNAL_936e872d_4_k_cu_4ada5e1a_204514cuda3std3__442_GLOBAL__N__936e872d_4_k_cu_4ada5e1a_204516ignoreE
	.align		8
        /*0038*/ 	.dword	_ZN40_INTERNAL_936e872d_4_k_cu_4ada5e1a_204514cuda3std3__419piecewise_constructE
	.align		8
        /*0040*/ 	.dword	_ZN40_INTERNAL_936e872d_4_k_cu_4ada5e1a_204514cuda3std3__48in_placeE
	.align		8
        /*0048*/ 	.dword	_ZN40_INTERNAL_936e872d_4_k_cu_4ada5e1a_204514cuda3std6ranges3__45__cpo4swapE
	.align		8
        /*0050*/ 	.dword	_ZN40_INTERNAL_936e872d_4_k_cu_4ada5e1a_204514cuda3std6ranges3__45__cpo9iter_moveE
	.align		8
        /*0058*/ 	.dword	_ZN40_INTERNAL_936e872d_4_k_cu_4ada5e1a_204514cute7productE
	.align		8
        /*0060*/ 	.dword	_ZN40_INTERNAL_936e872d_4_k_cu_4ada5e1a_204514cute1_E
	.align		8
        /*0068*/ 	.dword	$str$22
	.align		8
        /*0070*/ 	.dword	$str$23


//--------------------- .text._ZN7cutlass13device_kernelINS_4gemm6kernel13GemmUniversalIN4cute5tupleIJiiiiEEENS1_10collective13CollectiveMmaINS1_34MainloopSm90TmaGmmaWarpSpecializedILi2ENS5_IJNS4_1CILi2EEENSA_ILi1EEESC_EEENS1_35KernelTmaWarpSpecializedCooperativeEEENS5_IJNSA_ILi256EEENSA_ILi128EEENSA_ILi64EEEEEENS_10tfloat32_tENS5_IJlSC_lEEESK_SL_NS4_8TiledMMAINS4_8MMA_AtomIJNS4_4SM904GMMA30MMA_64x128x8_F32TF32TF32_SS_TNILNSP_7ScaleInE1ELSR_1EEEEEENS4_6LayoutISD_NS5_IJSC_NSA_ILi0EEESV_EEEEENS5_IJNS4_10UnderscoreESY_SY_EEEEENS4_13SM90_TMA_LOADENS4_14ComposedLayoutINS4_7SwizzleILi3ELi4ELi3EEENS4_18smem_ptr_flag_bitsILi32EEENSU_INS5_IJNSA_ILi8EEENSA_ILi32EEEEEENS5_IJS18_SC_EEEEEEEvNS4_8identityENS4_23SM90_TMA_LOAD_MULTICASTES1C_vS1D_EENS_8epilogue10collective6detail29Sm90TmaWarpSpecializedAdapterINS1H_15DefaultEpilogueISK_SL_SL_NS1G_6thread17LinearCombinationISK_Li1EffLNS1L_9ScaleType4KindE0ELNS_15FloatRoundStyleE2ESK_EENS1_15EpilogueDefaultEEEEEvvEEEEvNT_6ParamsE --------------------------
	.section	.text._ZN7cutlass13device_kernelINS_4gemm6kernel13GemmUniversalIN4cute5tupleIJiiiiEEENS1_10collective13CollectiveMmaINS1_34MainloopSm90TmaGmmaWarpSpecializedILi2ENS5_IJNS4_1CILi2EEENSA_ILi1EEESC_EEENS1_35KernelTmaWarpSpecializedCooperativeEEENS5_IJNSA_ILi256EEENSA_ILi128EEENSA_ILi64EEEEEENS_10tfloat32_tENS5_IJlSC_lEEESK_SL_NS4_8TiledMMAINS4_8MMA_AtomIJNS4_4SM904GMMA30MMA_64x128x8_F32TF32TF32_SS_TNILNSP_7ScaleInE1ELSR_1EEEEEENS4_6LayoutISD_NS5_IJSC_NSA_ILi0EEESV_EEEEENS5_IJNS4_10UnderscoreESY_SY_EEEEENS4_13SM90_TMA_LOADENS4_14ComposedLayoutINS4_7SwizzleILi3ELi4ELi3EEENS4_18smem_ptr_flag_bitsILi32EEENSU_INS5_IJNSA_ILi8EEENSA_ILi32EEEEEENS5_IJS18_SC_EEEEEEEvNS4_8identityENS4_23SM90_TMA_LOAD_MULTICASTES1C_vS1D_EENS_8epilogue10collective6detail29Sm90TmaWarpSpecializedAdapterINS1H_15DefaultEpilogueISK_SL_SL_NS1G_6thread17LinearCombinationISK_Li1EffLNS1L_9ScaleType4KindE0ELNS_15FloatRoundStyleE2ESK_EENS1_15EpilogueDefaultEEEEEvvEEEEvNT_6ParamsE,"ax",@progbits
	.align	128
.text._ZN7cutlass13device_kernelINS_4gemm6kernel13GemmUniversalIN4cute5tupleIJiiiiEEENS1_10collective13CollectiveMmaINS1_34MainloopSm90TmaGmmaWarpSpecializedILi2ENS5_IJNS4_1CILi2EEENSA_ILi1EEESC_EEENS1_35KernelTmaWarpSpecializedCooperativeEEENS5_IJNSA_ILi256EEENSA_ILi128EEENSA_ILi64EEEEEENS_10tfloat32_tENS5_IJlSC_lEEESK_SL_NS4_8TiledMMAINS4_8MMA_AtomIJNS4_4SM904GMMA30MMA_64x128x8_F32TF32TF32_SS_TNILNSP_7ScaleInE1ELSR_1EEEEEENS4_6LayoutISD_NS5_IJSC_NSA_ILi0EEESV_EEEEENS5_IJNS4_10UnderscoreESY_SY_EEEEENS4_13SM90_TMA_LOADENS4_14ComposedLayoutINS4_7SwizzleILi3ELi4ELi3EEENS4_18smem_ptr_flag_bitsILi32EEENSU_INS5_IJNSA_ILi8EEENSA_ILi32EEEEEENS5_IJS18_SC_EEEEEEEvNS4_8identityENS4_23SM90_TMA_LOAD_MULTICASTES1C_vS1D_EENS_8epilogue10collective6detail29Sm90TmaWarpSpecializedAdapterINS1H_15DefaultEpilogueISK_SL_SL_NS1G_6thread17LinearCombinationISK_Li1EffLNS1L_9ScaleType4KindE0ELNS_15FloatRoundStyleE2ESK_EENS1_15EpilogueDefaultEEEEEvvEEEEvNT_6ParamsE:
        .type           _ZN7cutlass13device_kernelINS_4gemm6kernel13GemmUniversalIN4cute5tupleIJiiiiEEENS1_10collective13CollectiveMmaINS1_34MainloopSm90TmaGmmaWarpSpecializedILi2ENS5_IJNS4_1CILi2EEENSA_ILi1EEESC_EEENS1_35KernelTmaWarpSpecializedCooperativeEEENS5_IJNSA_ILi256EEENSA_ILi128EEENSA_ILi64EEEEEENS_10tfloat32_tENS5_IJlSC_lEEESK_SL_NS4_8TiledMMAINS4_8MMA_AtomIJNS4_4SM904GMMA30MMA_64x128x8_F32TF32TF32_SS_TNILNSP_7ScaleInE1ELSR_1EEEEEENS4_6LayoutISD_NS5_IJSC_NSA_ILi0EEESV_EEEEENS5_IJNS4_10UnderscoreESY_SY_EEEEENS4_13SM90_TMA_LOADENS4_14ComposedLayoutINS4_7SwizzleILi3ELi4ELi3EEENS4_18smem_ptr_flag_bitsILi32EEENSU_INS5_IJNSA_ILi8EEENSA_ILi32EEEEEENS5_IJS18_SC_EEEEEEEvNS4_8identityENS4_23SM90_TMA_LOAD_MULTICASTES1C_vS1D_EENS_8epilogue10collective6detail29Sm90TmaWarpSpecializedAdapterINS1H_15DefaultEpilogueISK_SL_SL_NS1G_6thread17LinearCombinationISK_Li1EffLNS1L_9ScaleType4KindE0ELNS_15FloatRoundStyleE2ESK_EENS1_15EpilogueDefaultEEEEEvvEEEEvNT_6ParamsE,@function
        .size           _ZN7cutlass13device_kernelINS_4gemm6kernel13GemmUniversalIN4cute5tupleIJiiiiEEENS1_10collective13CollectiveMmaINS1_34MainloopSm90TmaGmmaWarpSpecializedILi2ENS5_IJNS4_1CILi2EEENSA_ILi1EEESC_EEENS1_35KernelTmaWarpSpecializedCooperativeEEENS5_IJNSA_ILi256EEENSA_ILi128EEENSA_ILi64EEEEEENS_10tfloat32_tENS5_IJlSC_lEEESK_SL_NS4_8TiledMMAINS4_8MMA_AtomIJNS4_4SM904GMMA30MMA_64x128x8_F32TF32TF32_SS_TNILNSP_7ScaleInE1ELSR_1EEEEEENS4_6LayoutISD_NS5_IJSC_NSA_ILi0EEESV_EEEEENS5_IJNS4_10UnderscoreESY_SY_EEEEENS4_13SM90_TMA_LOADENS4_14ComposedLayoutINS4_7SwizzleILi3ELi4ELi3EEENS4_18smem_ptr_flag_bitsILi32EEENSU_INS5_IJNSA_ILi8EEENSA_ILi32EEEEEENS5_IJS18_SC_EEEEEEEvNS4_8identityENS4_23SM90_TMA_LOAD_MULTICASTES1C_vS1D_EENS_8epilogue10collective6detail29Sm90TmaWarpSpecializedAdapterINS1H_15DefaultEpilogueISK_SL_SL_NS1G_6thread17LinearCombinationISK_Li1EffLNS1L_9ScaleType4KindE0ELNS_15FloatRoundStyleE2ESK_EENS1_15EpilogueDefaultEEEEEvvEEEEvNT_6ParamsE,(.L_x_319 - _ZN7cutlass13device_kernelINS_4gemm6kernel13GemmUniversalIN4cute5tupleIJiiiiEEENS1_10collective13CollectiveMmaINS1_34MainloopSm90TmaGmmaWarpSpecializedILi2ENS5_IJNS4_1CILi2EEENSA_ILi1EEESC_EEENS1_35KernelTmaWarpSpecializedCooperativeEEENS5_IJNSA_ILi256EEENSA_ILi128EEENSA_ILi64EEEEEENS_10tfloat32_tENS5_IJlSC_lEEESK_SL_NS4_8TiledMMAINS4_8MMA_AtomIJNS4_4SM904GMMA30MMA_64x128x8_F32TF32TF32_SS_TNILNSP_7ScaleInE1ELSR_1EEEEEENS4_6LayoutISD_NS5_IJSC_NSA_ILi0EEESV_EEEEENS5_IJNS4_10UnderscoreESY_SY_EEEEENS4_13SM90_TMA_LOADENS4_14ComposedLayoutINS4_7SwizzleILi3ELi4ELi3EEENS4_18smem_ptr_flag_bitsILi32EEENSU_INS5_IJNSA_ILi8EEENSA_ILi32EEEEEENS5_IJS18_SC_EEEEEEEvNS4_8identityENS4_23SM90_TMA_LOAD_MULTICASTES1C_vS1D_EENS_8epilogue10collective6detail29Sm90TmaWarpSpecializedAdapterINS1H_15DefaultEpilogueISK_SL_SL_NS1G_6thread17LinearCombinationISK_Li1EffLNS1L_9ScaleType4KindE0ELNS_15FloatRoundStyleE2ESK_EENS1_15EpilogueDefaultEEEEEvvEEEEvNT_6ParamsE)
        .other          _ZN7cutlass13device_kernelINS_4gemm6kernel13GemmUniversalIN4cute5tupleIJiiiiEEENS1_10collective13CollectiveMmaINS1_34MainloopSm90TmaGmmaWarpSpecializedILi2ENS5_IJNS4_1CILi2EEENSA_ILi1EEESC_EEENS1_35KernelTmaWarpSpecializedCooperativeEEENS5_IJNSA_ILi256EEENSA_ILi128EEENSA_ILi64EEEEEENS_10tfloat32_tENS5_IJlSC_lEEESK_SL_NS4_8TiledMMAINS4_8MMA_AtomIJNS4_4SM904GMMA30MMA_64x128x8_F32TF32TF32_SS_TNILNSP_7ScaleInE1ELSR_1EEEEEENS4_6LayoutISD_NS5_IJSC_NSA_ILi0EEESV_EEEEENS5_IJNS4_10UnderscoreESY_SY_EEEEENS4_13SM90_TMA_LOADENS4_14ComposedLayoutINS4_7SwizzleILi3ELi4ELi3EEENS4_18smem_ptr_flag_bitsILi32EEENSU_INS5_IJNSA_ILi8EEENSA_ILi32EEEEEENS5_IJS18_SC_EEEEEEEvNS4_8identityENS4_23SM90_TMA_LOAD_MULTICASTES1C_vS1D_EENS_8epilogue10collective6detail29Sm90TmaWarpSpecializedAdapterINS1H_15DefaultEpilogueISK_SL_SL_NS1G_6thread17LinearCombinationISK_Li1EffLNS1L_9ScaleType4KindE0ELNS_15FloatRoundStyleE2ESK_EENS1_15EpilogueDefaultEEEEEvvEEEEvNT_6ParamsE,@"STO_CUDA_ENTRY STV_DEFAULT"
_ZN7cutlass13device_kernelINS_4gemm6kernel13GemmUniversalIN4cute5tupleIJiiiiEEENS1_10collective13CollectiveMmaINS1_34MainloopSm90TmaGmmaWarpSpecializedILi2ENS5_IJNS4_1CILi2EEENSA_ILi1EEESC_EEENS1_35KernelTmaWarpSpecializedCooperativeEEENS5_IJNSA_ILi256EEENSA_ILi128EEENSA_ILi64EEEEEENS_10tfloat32_tENS5_IJlSC_lEEESK_SL_NS4_8TiledMMAINS4_8MMA_AtomIJNS4_4SM904GMMA30MMA_64x128x8_F32TF32TF32_SS_TNILNSP_7ScaleInE1ELSR_1EEEEEENS4_6LayoutISD_NS5_IJSC_NSA_ILi0EEESV_EEEEENS5_IJNS4_10UnderscoreESY_SY_EEEEENS4_13SM90_TMA_LOADENS4_14ComposedLayoutINS4_7SwizzleILi3ELi4ELi3EEENS4_18smem_ptr_flag_bitsILi32EEENSU_INS5_IJNSA_ILi8EEENSA_ILi32EEEEEENS5_IJS18_SC_EEEEEEEvNS4_8identityENS4_23SM90_TMA_LOAD_MULTICASTES1C_vS1D_EENS_8epilogue10collective6detail29Sm90TmaWarpSpecializedAdapterINS1H_15DefaultEpilogueISK_SL_SL_NS1G_6thread17LinearCombinationISK_Li1EffLNS1L_9ScaleType4KindE0ELNS_15FloatRoundStyleE2ESK_EENS1_15EpilogueDefaultEEEEEvvEEEEvNT_6ParamsE:
[----:B------:R-:W0:Y:S01]  /*0000*/  LDC R1, c[0x0][0x28] ;  /* 0x00000a00ff017b82 */ /* 0x000e220000000800 */
[----:B------:R-:W1:Y:S01]  /*0010*/  S2R R18, SR_TID.X ;  /* 0x0000000000127919 */ /* 0x000e620000002100 */
[----:B------:R-:W-:Y:S01]  /*0020*/  ELECT P0, URZ, PT ;  /* 0x00000000003f782f */ /* 0x000fe20003800000 */
[----:B------:R-:W-:Y:S01]  /*0030*/  BSSY B0, `(.L_x_0) ;  /* 0x000000f000007945 */ /* 0x000fe20003800000 */
[--C-:B-1----:R-:W-:Y:S02]  /*0040*/  SHF.R.U32.HI R0, RZ, 0x5, R18.reuse ;  /* 0x00000005ff007819 */ /* 0x102fe40000011612 */
[----:B------:R-:W-:-:S03]  /*0050*/  SHF.R.U32.HI R3, RZ, 0x7, R18 ;  /* 0x00000007ff037819 */ /* 0x000fc60000011612 */
[----:B------:R-:W1:Y:S04]  /*0060*/  SHFL.IDX PT, R2, R0, RZ, 0x1f ;  /* 0x00001fff00027589 */ /* 0x000e6800000e0000 */
[----:B------:R2:W3:Y:S01]  /*0070*/  SHFL.IDX PT, R5, R3, RZ, 0x1f ;  /* 0x00001fff03057589 */ /* 0x0004e200000e0000 */
[----:B-1----:R-:W-:-:S13]  /*0080*/  ISETP.NE.OR P0, PT, R2, RZ, !P0 ;  /* 0x000000ff0200720c */ /* 0x002fda0004705670 */
[----:B0-23--:R-:W-:Y:S05]  /*0090*/  @P0 BRA `(.L_x_1) ;  /* 0x0000000000200947 */ /* 0x00dfea0003800000 */
[----:B------:R-:W-:Y:S02]  /*00a0*/  ULDC.64 UR4, c[0x0][0x198] ;  /* 0x0000660000047ab9 */ /* 0x000fe40000000a00 */
[----:B------:R-:W-:Y:S02]  /*00b0*/  UIADD3 UR6, UP0, UR4, 0xf0, URZ ;  /* 0x000000f004067890 */ /* 0x000fe4000ff1e03f */
[----:B------:R-:W-:Y:S02]  /*00c0*/  UIADD3 UR4, UP1, UR4, 0x1f0, URZ ;  /* 0x000001f004047890 */ /* 0x000fe4000ff3e03f */
[----:B------:R-:W-:Y:S02]  /*00d0*/  UIADD3.X UR7, URZ, UR5, URZ, UP0, !UPT ;  /* 0x000000053f077290 */ /* 0x000fe400087fe43f */
[----:B------:R-:W-:-:S07]  /*00e0*/  UIADD3.X UR5, URZ, UR5, URZ, UP1, !UPT ;  /* 0x000000053f057290 */ /* 0x000fce0008ffe43f */
[----:B------:R0:W-:Y:S02]  /*00f0*/  UTMACCTL.PF [UR6] ;  /* 0x00000000060079b9 */ /* 0x0001e40008040000 */
[----:B------:R0:W-:Y:S02]  /*0100*/  UTMACCTL.PF [UR4] ;  /* 0x00000000040079b9 */ /* 0x0001e40008040000 */
[----:B0-----:R-:W-:Y:S01]  /*0110*/  NOP ;  /* 0x0000000000007918 */ /* 0x001fe20000000000 */
.L_x_1:
[----:B------:R-:W-:Y:S05]  /*0120*/  BSYNC B0 ;  /* 0x0000000000007941 */ /* 0x000fea0003800000 */
.L_x_0:
[----:B------:R-:W0:Y:S02]  /*0130*/  SHFL.IDX PT, R3, R0, RZ, 0x1f ;  /* 0x00001fff00037589 */ /* 0x000e2400000e0000 */
[----:B0-----:R-:W-:-:S13]  /*0140*/  ISETP.NE.AND P0, PT, R3, RZ, PT ;  /* 0x000000ff0300720c */ /* 0x001fda0003f05270 */
[----:B------:R-:W-:Y:S05]  /*0150*/  @P0 BRA `(.L_x_2) ;  /* 0x0000000000480947 */ /* 0x000fea0003800000 */
[----:B------:R-:W0:Y:S01]  /*0160*/  S2UR UR8, SR_CgaCtaId ;  /* 0x00000000000879c3 */ /* 0x000e220000008800 */
[----:B------:R-:W-:Y:S01]  /*0170*/  UMOV UR4, 0x400 ;  /* 0x0000040000047882 */ /* 0x000fe20000000000 */
[----:B------:R-:W-:Y:S01]  /*0180*/  UMOV UR5, 0x1 ;  /* 0x0000000100057882 */ /* 0x000fe20000000000 */
[----:B------:R-:W-:Y:S01]  /*0190*/  UMOV UR6, 0x4 ;  /* 0x0000000400067882 */ /* 0x000fe20000000000 */
[----:B------:R-:W-:Y:S01]  /*01a0*/  ELECT P0, URZ, PT ;  /* 0x00000000003f782f */ /* 0x000fe20003800000 */
[----:B------:R-:W-:-:S04]  /*01b0*/  UIADD3 UR6, -UR6, 0x100000, URZ ;  /* 0x0010000006067890 */ /* 0x000fc8000fffe13f */
[----:B------:R-:W-:Y:S02]  /*01c0*/  USHF.L.U32 UR7, UR6, 0xb, URZ ;  /* 0x0000000b06077899 */ /* 0x000fe4000800063f */
[----:B------:R-:W-:Y:S02]  /*01d0*/  USHF.L.U32 UR6, UR6, 0x1, URZ ;  /* 0x0000000106067899 */ /* 0x000fe4000800063f */
[----:B0-----:R-:W-:Y:S02]  /*01e0*/  ULEA UR8, UR8, UR4, 0x18 ;  /* 0x0000000408087291 */ /* 0x001fe4000f8ec03f */
[----:B------:R-:W-:-:S04]  /*01f0*/  UIADD3 UR4, -UR5, 0x100000, URZ ;  /* 0x0010000005047890 */ /* 0x000fc8000fffe13f */
[----:B------:R-:W-:Y:S02]  /*0200*/  USHF.L.U32 UR5, UR4, 0xb, URZ ;  /* 0x0000000b04057899 */ /* 0x000fe4000800063f */
[----:B------:R-:W-:Y:S01]  /*0210*/  USHF.L.U32 UR4, UR4, 0x1, URZ ;  /* 0x0000000104047899 */ /* 0x000fe2000800063f */
[----:B------:R-:W0:Y:S11]  /*0220*/  FENCE.VIEW.ASYNC.S ;  /* 0x00000000000073c6 */ /* 0x000e360000000000 */
[----:B0-----:R0:W1:Y:S01]  /*0230*/  SYNCS.EXCH.64 URZ, [UR8], UR4 ;  /* 0x00000004083f75b2 */ /* 0x0010620008000100 */
[----:B------:R0:W2:Y:S01]  /*0240*/  SYNCS.EXCH.64 URZ, [UR8+0x10], UR6 ;  /* 0x00001006083f75b2 */ /* 0x0000a20008000100 */
[----:B------:R0:W3:Y:S01]  /*0250*/  SYNCS.EXCH.64 URZ, [UR8+0x8], UR4 ;  /* 0x00000804083f75b2 */ /* 0x0000e20008000100 */
[----:B------:R0:W4:Y:S01]  /*0260*/  SYNCS.EXCH.64 URZ, [UR8+0x18], UR6 ;  /* 0x00001806083f75b2 */ /* 0x0001220008000100 */
[----:B------:R-:W-:Y:S01]  /*0270*/  NOP ;  /* 0x0000000000007918 */ /* 0x000fe20000000000 */
.L_x_2:
[----:B------:R-:W-:Y:S01]  /*0280*/  SHF.R.S32.HI R7, RZ, 0x1f, R18 ;  /* 0x0000001fff077819 */ /* 0x000fe20000011412 */
[----:B------:R-:W5:Y:S01]  /*0290*/  SHFL.IDX PT, R0, R0, RZ, 0x1f ;  /* 0x00001fff00007589 */ /* 0x000f6200000e0000 */
[----:B0-----:R-:W0:Y:S01]  /*02a0*/  S2UR UR8, SR_CTAID.X ;  /* 0x00000000000879c3 */ /* 0x001e220000002500 */
[----:B------:R-:W-:Y:S02]  /*02b0*/  ELECT P0, URZ, PT ;  /* 0x00000000003f782f */ /* 0x000fe40003800000 */
[----:B------:R-:W-:Y:S01]  /*02c0*/  LEA.HI R7, R7, R18, RZ, 0x7 ;  /* 0x0000001207077211 */ /* 0x000fe200078f38ff */
[----:B------:R-:W1:Y:S01]  /*02d0*/  S2R R4, SR_CTAID.Y ;  /* 0x0000000000047919 */ /* 0x000e620000002600 */
[----:B------:R-:W-:Y:S01]  /*02e0*/  SHF.R.S32.HI R8, RZ, 0x1f, R3 ;  /* 0x0000001fff087819 */ /* 0x000fe20000011403 */
[----:B------:R-:W-:Y:S01]  /*02f0*/  ULDC UR4, c[0x0][0x150] ;  /* 0x0000540000047ab9 */ /* 0x000fe20000000800 */
[----:B------:R-:W-:Y:S01]  /*0300*/  LOP3.LUT R7, R7, 0xffffff80, RZ, 0xc0, !PT ;  /* 0xffffff8007077812 */ /* 0x000fe200078ec0ff */
[----:B------:R-:W-:Y:S01]  /*0310*/  NOP ;  /* 0x0000000000007918 */ /* 0x000fe20000000000 */
[----:B------:R-:W-:Y:S01]  /*0320*/  LEA.HI R8, R8, R3, RZ, 0x2 ;  /* 0x0000000308087211 */ /* 0x000fe200078f10ff */
[----:B------:R-:W2:Y:S01]  /*0330*/  LDC R10, c[0x0][0x144] ;  /* 0x00005100ff0a7b82 */ /* 0x000ea20000000800 */
[----:B------:R-:W-:Y:S01]  /*0340*/  NOP ;  /* 0x0000000000007918 */ /* 0x000fe20000000000 */
[----:B------:R-:W-:Y:S01]  /*0350*/  IMAD.IADD R6, R18, 0x1, -R7 ;  /* 0x0000000112067824 */ /* 0x000fe200078e0a07 */
[----:B------:R-:W-:Y:S01]  /*0360*/  LOP3.LUT R8, R8, 0x3ffffffc, RZ, 0xc0, !PT ;  /* 0x3ffffffc08087812 */ /* 0x000fe200078ec0ff */
[----:B------:R-:W-:Y:S01]  /*0370*/  IMAD.MOV.U32 R22, RZ, RZ, 0x1 ;  /* 0x00000001ff167424 */ /* 0x000fe200078e00ff */
[----:B------:R-:W-:-:S02]  /*0380*/  ISETP.NE.AND P3, PT, R5, RZ, PT ;  /* 0x000000ff0500720c */ /* 0x000fc40003f65270 */
[----:B------:R-:W-:Y:S01]  /*0390*/  SHF.R.S32.HI R7, RZ, 0x1f, R6 ;  /* 0x0000001fff077819 */ /* 0x000fe20000011406 */
[----:B------:R-:W-:Y:S01]  /*03a0*/  IMAD.IADD R8, R3, 0x1, -R8 ;  /* 0x0000000103087824 */ /* 0x000fe200078e0a08 */
[----:B------:R-:W3:Y:S02]  /*03b0*/  LDC R13, c[0x0][0x140] ;  /* 0x00005000ff0d7b82 */ /* 0x000ee40000000800 */
[----:B------:R-:W-:Y:S02]  /*03c0*/  LEA.HI R7, R7, R6, RZ, 0x3 ;  /* 0x0000000607077211 */ /* 0x000fe400078f18ff */
[----:B-----5:R-:W-:Y:S02]  /*03d0*/  ISETP.NE.OR P0, PT, R0, RZ, !P0 ;  /* 0x000000ff0000720c */ /* 0x020fe40004705670 */
[--C-:B------:R-:W-:Y:S02]  /*03e0*/  SHF.R.S32.HI R0, RZ, 0x3, R7.reuse ;  /* 0x00000003ff007819 */ /* 0x100fe40000011407 */
[----:B------:R-:W-:-:S02]  /*03f0*/  SHF.R.S32.HI R7, RZ, 0x1f, R7 ;  /* 0x0000001fff077819 */ /* 0x000fc40000011407 */
[----:B0-----:R-:W-:Y:S02]  /*0400*/  I2FP.F32.U32 R9, UR8 ;  /* 0x0000000800097c45 */ /* 0x001fe40008201000 */
[----:B------:R-:W-:-:S03]  /*0410*/  LEA.HI R7, R7, R0, RZ, 0x2 ;  /* 0x0000000007077211 */ /* 0x000fc600078f10ff */
[----:B------:R-:W-:Y:S01]  /*0420*/  FMUL R9, R9, UR4 ;  /* 0x0000000409097c20 */ /* 0x000fe20008400000 */
[----:B------:R-:W-:Y:S01]  /*0430*/  LOP3.LUT R7, R7, 0xfffffffc, RZ, 0xc0, !PT ;  /* 0xfffffffc07077812 */ /* 0x000fe200078ec0ff */
[----:B------:R-:W-:Y:S01]  /*0440*/  VOTEU.ALL UP0, P0 ;  /* 0x00000000003f7886 */ /* 0x000fe20000000000 */
[----:B-1----:R-:W-:Y:S01]  /*0450*/  I2FP.F32.U32 R3, R4 ;  /* 0x0000000400037245 */ /* 0x002fe20000201000 */
[----:B------:R-:W-:Y:S01]  /*0460*/  ULDC UR4, c[0x0][0x154] ;  /* 0x0000550000047ab9 */ /* 0x000fe20000000800 */
[----:B------:R-:W-:Y:S01]  /*0470*/  VOTEU.ALL UP1, P0 ;  /* 0x00000000003f7886 */ /* 0x000fe20000020000 */
[----:B------:R-:W0:Y:S01]  /*0480*/  F2I.U32.TRUNC.NTZ R9, R9 ;  /* 0x0000000900097305 */ /* 0x000e22000020f000 */
[----:B------:R-:W-:Y:S01]  /*0490*/  IMAD.IADD R7, R0, 0x1, -R7 ;  /* 0x0000000100077824 */ /* 0x000fe200078e0a07 */
[----:B------:R-:W1:Y:S01]  /*04a0*/  @!UP0 S2UR UR7, SR_CgaCtaId ;  /* 0x00000000000789c3 */ /* 0x000e620000008800 */
[----:B------:R-:W-:Y:S01]  /*04b0*/  FMUL R12, R3, UR4 ;  /* 0x00000004030c7c20 */ /* 0x000fe20008400000 */
[----:B------:R-:W-:Y:S01]  /*04c0*/  UMOV UR4, 0x20 ;  /* 0x0000002000047882 */ /* 0x000fe20000000000 */
[----:B------:R-:W-:Y:S01]  /*04d0*/  IMAD R8, R8, 0x4, R7 ;  /* 0x0000000408087824 */ /* 0x000fe200078e0207 */
[----:B------:R-:W-:Y:S01]  /*04e0*/  @!UP0 UMOV UR6, 0x400 ;  /* 0x0000040000068882 */ /* 0x000fe20000000000 */
[----:B------:R-:W-:-:S04]  /*04f0*/  @!UP0 UIADD3 UR4, -UR4, 0x100000, URZ ;  /* 0x0010000004048890 */ /* 0x000fc8000fffe13f */
[----:B------:R-:W-:Y:S02]  /*0500*/  @!UP0 USHF.L.U32 UR5, UR4, 0xb, URZ ;  /* 0x0000000b04058899 */ /* 0x000fe4000800063f */
[----:B------:R-:W-:Y:S01]  /*0510*/  @!UP0 USHF.L.U32 UR4, UR4, 0x1, URZ ;  /* 0x0000000104048899 */ /* 0x000fe2000800063f */
[----:B---3--:R-:W-:Y:S01]  /*0520*/  ISETP.EQ.U32.AND P2, PT, R13, 0x1, PT ;  /* 0x000000010d00780c */ /* 0x008fe20003f42070 */
[----:B------:R-:W3:Y:S01]  /*0530*/  F2I.U32.TRUNC.NTZ R12, R12 ;  /* 0x0000000c000c7305 */ /* 0x000ee2000020f000 */
[----:B------:R-:W-:Y:S01]  /*0540*/  LEA.HI R0, R8, R8, RZ, 0x1 ;  /* 0x0000000808007211 */ /* 0x000fe200078f08ff */
[----:B------:R-:W5:Y:S03]  /*0550*/  LDC R7, c[0x0][0x148] ;  /* 0x00005200ff077b82 */ /* 0x000f660000000800 */
[----:B------:R-:W-:Y:S01]  /*0560*/  LOP3.LUT R11, R0, 0xfffffffe, RZ, 0xc0, !PT ;  /* 0xfffffffe000b7812 */ /* 0x000fe200078ec0ff */
[----:B0-----:R-:W-:Y:S01]  /*0570*/  IMAD.MOV R15, RZ, RZ, -R9 ;  /* 0x000000ffff0f7224 */ /* 0x001fe200078e0a09 */
[----:B------:R-:W-:-:S03]  /*0580*/  SHF.R.S32.HI R9, RZ, 0x1f, R2 ;  /* 0x0000001fff097819 */ /* 0x000fc60000011402 */
[----:B--2---:R-:W-:Y:S01]  /*0590*/  IMAD R3, R10, R15, UR8 ;  /* 0x000000080a037e24 */ /* 0x004fe2000f8e020f */
[----:B------:R-:W-:Y:S01]  /*05a0*/  LEA.HI R9, R9, R2, RZ, 0x2 ;  /* 0x0000000209097211 */ /* 0x000fe200078f10ff */
[C---:B------:R-:W-:Y:S02]  /*05b0*/  IMAD.IADD R0, R8.reuse, 0x1, -R11 ;  /* 0x0000000108007824 */ /* 0x040fe400078e0a0b */
[----:B------:R-:W-:Y:S01]  /*05c0*/  IMAD.SHL.U32 R11, R8, 0x4, RZ ;  /* 0x00000004080b7824 */ /* 0x000fe200078e00ff */
[----:B------:R-:W-:Y:S01]  /*05d0*/  LOP3.LUT R9, R9, 0xfffffffc, RZ, 0xc0, !PT ;  /* 0xfffffffc09097812 */ /* 0x000fe200078ec0ff */
[----:B---3--:R-:W-:Y:S01]  /*05e0*/  IMAD.MOV R24, RZ, RZ, -R12 ;  /* 0x000000ffff187224 */ /* 0x008fe200078e0a0c */
[----:B------:R-:W-:Y:S01]  /*05f0*/  ISETP.NE.AND P4, PT, R0, R3, PT ;  /* 0x000000030000720c */ /* 0x000fe20003f85270 */
[----:B-1----:R-:W-:Y:S01]  /*0600*/  @!UP0 ULEA UR6, UR7, UR6, 0x18 ;  /* 0x0000000607068291 */ /* 0x002fe2000f8ec03f */
[----:B------:R-:W-:Y:S01]  /*0610*/  LOP3.LUT R152, R8, 0xc, R11, 0x78, !PT ;  /* 0x0000000c08987812 */ /* 0x000fe200078e780b */
[----:B------:R-:W-:Y:S01]  /*0620*/  IMAD.IADD R0, R2, 0x1, -R9 ;  /* 0x0000000102007824 */ /* 0x000fe200078e0a09 */
[----:B------:R-:W-:Y:S01]  /*0630*/  VOTEU.ALL UP0, P0 ;  /* 0x00000000003f7886 */ /* 0x000fe20000000000 */
[----:B------:R-:W-:Y:S01]  /*0640*/  LOP3.LUT P0, RZ, R6, 0x7, RZ, 0xc0, !PT ;  /* 0x0000000706ff7812 */ /* 0x000fe2000780c0ff */
[----:B------:R-:W-:-:S02]  /*0650*/  VIADD R6, R5, 0xffffffff ;  /* 0xffffffff05067836 */ /* 0x000fc40000000000 */
[----:B------:R-:W-:Y:S01]  /*0660*/  ISETP.NE.AND P1, PT, R0, 0x3, PT ;  /* 0x000000030000780c */ /* 0x000fe20003f25270 */
[----:B-----5:R-:W-:Y:S01]  /*0670*/  IMAD R9, R7, R24, R4 ;  /* 0x0000001807097224 */ /* 0x020fe200078e0204 */
[----:B------:R-:W-:Y:S02]  /*0680*/  ISETP.LT.U32.AND P0, PT, R152, 0x2, !P0 ;  /* 0x000000029800780c */ /* 0x000fe40004701070 */
[----:B------:R-:W-:Y:S01]  /*0690*/  ISETP.EQ.OR P1, PT, R0, RZ, !P1 ;  /* 0x000000ff0000720c */ /* 0x000fe20004f22670 */
[----:B------:R-:W0:Y:S02]  /*06a0*/  FENCE.VIEW.ASYNC.S ;  /* 0x00000000000073c6 */ /* 0x000e240000000000 */
[----:B0-----:R0:W1:Y:S01]  /*06b0*/  @!UP0 SYNCS.EXCH.64 URZ, [UR6+0x30], UR4 ;  /* 0x00003004063f85b2 */ /* 0x0010620008000100 */
[----:B------:R-:W-:Y:S02]  /*06c0*/  @P4 LEA.HI R2, R152, R152, RZ, 0x1 ;  /* 0x0000009898024211 */ /* 0x000fe400078f08ff */
[----:B------:R-:W-:-:S02]  /*06d0*/  ISETP.EQ.AND P1, PT, R5, RZ, P1 ;  /* 0x000000ff0500720c */ /* 0x000fc40000f22270 */
[----:B------:R-:W-:Y:S02]  /*06e0*/  @P4 SHF.R.S32.HI R2, RZ, 0x1, R2 ;  /* 0x00000001ff024819 */ /* 0x000fe40000011402 */
[----:B------:R-:W-:Y:S02]  /*06f0*/  ISETP.GE.U32.AND P6, PT, R6, 0x2, PT ;  /* 0x000000020600780c */ /* 0x000fe40003fc6070 */
[----:B------:R-:W-:Y:S02]  /*0700*/  @P4 ISETP.NE.AND P5, PT, R2, R9, PT ;  /* 0x000000090200420c */ /* 0x000fe40003fa5270 */
[----:B------:R-:W-:Y:S02]  /*0710*/  SEL R9, RZ, 0x1, !P0 ;  /* 0x00000001ff097807 */ /* 0x000fe40004000000 */
[----:B------:R-:W-:Y:S02]  /*0720*/  @P4 SEL R22, RZ, 0x1, P5 ;  /* 0x00000001ff164807 */ /* 0x000fe40002800000 */
[----:B------:R-:W-:Y:S01]  /*0730*/  SEL R19, RZ, 0x1, !P1 ;  /* 0x00000001ff137807 */ /* 0x000fe20004800000 */
[----:B------:R0:W2:Y:S01]  /*0740*/  @!UP1 SYNCS.EXCH.64 URZ, [UR6+0x38], UR4 ;  /* 0x00003804063f95b2 */ /* 0x0000a20008000100 */
[----:B------:R-:W-:Y:S01]  /*0750*/  LOP3.LUT R22, R22, R9, RZ, 0xc0, !PT ;  /* 0x0000000916167212 */ /* 0x000fe200078ec0ff */
[----:B------:R-:W-:Y:S01]  /*0760*/  NOP ;  /* 0x0000000000007918 */ /* 0x000fe20000000000 */
[----:B------:R-:W-:Y:S01]  /*0770*/  SEL R19, R19, 0x2, P6 ;  /* 0x0000000213137807 */ /* 0x000fe20003000000 */
[----:B------:R-:W-:Y:S06]  /*0780*/  @!P2 BRA `(.L_x_3) ;  /* 0x000000000008a947 */ /* 0x000fec0003800000 */
[----:B-12-4-:R-:W-:Y:S01]  /*0790*/  UCGABAR_ARV ;  /* 0x00000000000079c7 */ /* 0x016fe20008000000 */
[----:B------:R-:W-:Y:S05]  /*07a0*/  BRA `(.L_x_4) ;  /* 0x0000000000047947 */ /* 0x000fea0003800000 */
.L_x_3:
[----:B-12-4-:R-:W-:Y:S01]  /*07b0*/  NOP ;  /* 0x0000000000007918 */ /* 0x016fe20000000000 */
.L_x_4:
[----:B------:R-:W1:Y:S01]  /*07c0*/  LDC R2, c[0x0][0x65c] ;  /* 0x00019700ff027b82 */ /* 0x000e620000000800 */
[----:B------:R-:W-:Y:S02]  /*07d0*/  IMAD.U32 R8, RZ, RZ, UR8 ;  /* 0x00000008ff087e24 */ /* 0x000fe4000f8e00ff */
[----:B------:R-:W-:Y:S01]  /*07e0*/  IMAD.MOV.U32 R9, RZ, RZ, RZ ;  /* 0x000000ffff097224 */ /* 0x000fe200078e00ff */
[----:B-1----:R-:W-:-:S04]  /*07f0*/  ISETP.NE.AND P1, PT, R2, 0x1, PT ;  /* 0x000000010200780c */ /* 0x002fc80003f25270 */
[----:B------:R-:W-:-:S09]  /*0800*/  P2R R5, PR, RZ, 0x2 ;  /* 0x00000002ff057803 */ /* 0x000fd20000000000 */
[----:B------:R-:W1:Y:S01]  /*0810*/  @P1 LDC R17, c[0x0][0x10] ;  /* 0x00000400ff111b82 */ /* 0x000e620000000800 */
[----:B------:R-:W-:Y:S02]  /*0820*/  @P1 IMAD.MOV.U32 R5, RZ, RZ, RZ ;  /* 0x000000ffff051224 */ /* 0x000fe400078e00ff */
[----:B------:R-:W-:-:S05]  /*0830*/  @P1 IMAD.MOV.U32 R13, RZ, RZ, RZ ;  /* 0x000000ffff0d1224 */ /* 0x000fca00078e00ff */
[----:B------:R-:W2:Y:S01]  /*0840*/  @!P1 LDC R11, c[0x0][0xc] ;  /* 0x00000300ff0b9b82 */ /* 0x000ea20000000800 */
[----:B-1----:R-:W-:-:S04]  /*0850*/  @P1 IMAD.WIDE.U32 R16, R17, UR8, R4 ;  /* 0x0000000811101c25 */ /* 0x002fc8000f8e0004 */
[----:B------:R-:W-:Y:S02]  /*0860*/  @P1 IMAD.IADD R17, R17, 0x1, R13 ;  /* 0x0000000111111824 */ /* 0x000fe400078e020d */
[----:B--2---:R-:W-:-:S04]  /*0870*/  @!P1 IMAD.WIDE.U32 R8, R4, R11, R8 ;  /* 0x0000000b04089225 */ /* 0x004fc800078e0008 */
[----:B------:R-:W-:Y:S02]  /*0880*/  @!P1 IMAD.MOV.U32 R16, RZ, RZ, R8 ;  /* 0x000000ffff109224 */ /* 0x000fe400078e0008 */
[----:B------:R-:W-:Y:S01]  /*0890*/  @!P1 IMAD.MOV.U32 R17, RZ, RZ, R9 ;  /* 0x000000ffff119224 */ /* 0x000fe200078e0009 */
[----:B------:R-:W-:Y:S06]  /*08a0*/  @!P2 BRA `(.L_x_5) ;  /* 0x00000000000ca947 */ /* 0x000fec0003800000 */
[----:B------:R-:W-:Y:S01]  /*08b0*/  UCGABAR_WAIT ;  /* 0x0000000000007dc7 */ /* 0x000fe20008000000 */
[----:B------:R-:W-:Y:S01]  /*08c0*/  CCTL.IVALL ;  /* 0x00000000ff00798f */ /* 0x000fe20002000000 */
[----:B------:R-:W-:Y:S05]  /*08d0*/  BRA `(.L_x_6) ;  /* 0x0000000000047947 */ /* 0x000fea0003800000 */
.L_x_5:
[----:B------:R-:W-:Y:S06]  /*08e0*/  BAR.SYNC.DEFER_BLOCKING 0x0 ;  /* 0x0000000000007b1d */ /* 0x000fec0000010000 */
.L_x_6:
[----:B------:R-:W-:Y:S05]  /*08f0*/  @!P3 BRA `(.L_x_7) ;  /* 0x000000a400f4b947 */ /* 0x000fea0003800000 */
[----:B------:R-:W-:-:S13]  /*0900*/  ISETP.GT.U32.AND P0, PT, R6, 0x1, PT ;  /* 0x000000010600780c */ /* 0x000fda0003f04070 */
[----:B0-----:R-:W-:Y:S05]  /*0910*/  @P0 EXIT ;  /* 0x000000000000094d */ /* 0x001fea0003800000 */
[----:B------:R-:W-:Y:S01]  /*0920*/  ULDC.64 UR4, c[0x0][0x650] ;  /* 0x0001940000047ab9 */ /* 0x000fe20000000a00 */
[----:B------:R-:W-:Y:S01]  /*0930*/  PRMT R0, RZ, 0x7610, R0 ;  /* 0x00007610ff007816 */ /* 0x000fe20000000000 */
[----:B------:R-:W-:Y:S01]  /*0940*/  IMAD.MOV.U32 R153, RZ, RZ, -0x1 ;  /* 0xffffffffff997424 */ /* 0x000fe200078e00ff */
[----:B------:R-:W-:Y:S01]  /*0950*/  ISETP.GE.U32.AND P0, PT, R16, UR4, PT ;  /* 0x0000000410007c0c */ /* 0x000fe2000bf06070 */
[----:B------:R-:W-:Y:S02]  /*0960*/  IMAD.MOV.U32 R154, RZ, RZ, -0x1 ;  /* 0xffffffffff9a7424 */ /* 0x000fe400078e00ff */
[----:B------:R-:W-:Y:S01]  /*0970*/  IMAD.MOV.U32 R23, RZ, RZ, -0x1 ;  /* 0xffffffffff177424 */ /* 0x000fe200078e00ff */
[----:B------:R-:W-:-:S13]  /*0980*/  ISETP.GE.U32.AND.EX P0, PT, R17, UR5, PT, P0 ;  /* 0x0000000511007c0c */ /* 0x000fda000bf06100 */
[----:B------:R-:W-:Y:S05]  /*0990*/  @P0 BRA `(.L_x_8) ;  /* 0x00000004002c0947 */ /* 0x000fea0003800000 */
[----:B------:R-:W0:Y:S01]  /*09a0*/  LDC.64 R20, c[0x0][0x628] ;  /* 0x00018a00ff147b82 */ /* 0x000e220000000a00 */
[----:B------:R-:W-:Y:S02]  /*09b0*/  IMAD.MOV.U32 R8, RZ, RZ, R16 ;  /* 0x000000ffff087224 */ /* 0x000fe400078e0010 */
[----:B------:R-:W-:-:S05]  /*09c0*/  IMAD.MOV.U32 R9, RZ, RZ, R17 ;  /* 0x000000ffff097224 */ /* 0x000fca00078e0011 */
[----:B------:R-:W1:Y:S08]  /*09d0*/  LDC R0, c[0x0][0x630] ;  /* 0x00018c00ff007b82 */ /* 0x000e700000000800 */
[----:B------:R-:W2:Y:S01]  /*09e0*/  LDC.64 R26, c[0x0][0x620] ;  /* 0x00018800ff1a7b82 */ /* 0x000ea20000000a00 */
[----:B0-----:R-:W-:-:S04]  /*09f0*/  ISETP.NE.U32.AND P0, PT, R20, RZ, PT ;  /* 0x000000ff1400720c */ /* 0x001fc80003f05070 */
[----:B------:R-:W-:-:S13]  /*0a00*/  ISETP.NE.AND.EX P0, PT, R21, RZ, PT, P0 ;  /* 0x000000ff1500720c */ /* 0x000fda0003f05300 */
[----:B-12---:R-:W-:Y:S05]  /*0a10*/  @!P0 BRA `(.L_x_9) ;  /* 0x0000000000288947 */ /* 0x006fea0003800000 */
[----:B------:R-:W0:Y:S02]  /*0a20*/  LDC R13, c[0x0][0x634] ;  /* 0x00018d00ff0d7b82 */ /* 0x000e240000000800 */
[----:B0-----:R-:W-:-:S05]  /*0a30*/  IADD3 R13, P0, R16, R13, RZ ;  /* 0x0000000d100d7210 */ /* 0x001fca0007f1e0ff */
[----:B------:R-:W-:-:S04]  /*0a40*/  IMAD.X R15, RZ, RZ, R17, P0 ;  /* 0x000000ffff0f7224 */ /* 0x000fc800000e0611 */
[----:B------:R-:W-:-:S04]  /*0a50*/  IMAD.WIDE.U32 R8, R15, R20, RZ ;  /* 0x000000140f087225 */ /* 0x000fc800078e00ff */
[----:B------:R-:W-:-:S04]  /*0a60*/  IMAD.WIDE.U32 R10, P0, R13, R21, R8 ;  /* 0x000000150d0a7225 */ /* 0x000fc80007800008 */
[----:B------:R-:W-:-:S04]  /*0a70*/  IMAD.WIDE.U32 R8, R13, R20, RZ ;  /* 0x000000140d087225 */ /* 0x000fc800078e00ff */
[----:B------:R-:W-:Y:S01]  /*0a80*/  IMAD.X R13, RZ, RZ, RZ, P0 ;  /* 0x000000ffff0d7224 */ /* 0x000fe200000e06ff */
[----:B------:R-:W-:Y:S01]  /*0a90*/  IADD3 RZ, P0, R9, R10, RZ ;  /* 0x0000000a09ff7210 */ /* 0x000fe20007f1e0ff */
[----:B------:R-:W-:-:S04]  /*0aa0*/  IMAD.MOV.U32 R12, RZ, RZ, R11 ;  /* 0x000000ffff0c7224 */ /* 0x000fc800078e000b */
[----:B------:R-:W-:-:S08]  /*0ab0*/  IMAD.WIDE.U32.X R8, R15, R21, R12, P0 ;  /* 0x000000150f087225 */ /* 0x000fd000000e040c */
.L_x_9:
[----:B------:R-:W0:Y:S01]  /*0ac0*/  LDC.64 R20, c[0x0][0x640] ;  /* 0x00019000ff147b82 */ /* 0x000e220000000a00 */
[--C-:B------:R-:W-:Y:S01]  /*0ad0*/  SHF.R.U64 R28, R8, R0, R9.reuse ;  /* 0x00000000081c7219 */ /* 0x100fe20000001209 */
[----:B------:R-:W-:Y:S01]  /*0ae0*/  IMAD R30, R7, R24, R4 ;  /* 0x00000018071e7224 */ /* 0x000fe200078e0204 */
[----:B------:R-:W-:Y:S01]  /*0af0*/  SHF.R.U32.HI R0, RZ, R0, R9 ;  /* 0x00000000ff007219 */ /* 0x000fe20000011609 */
[----:B------:R-:W-:Y:S01]  /*0b00*/  IMAD.MOV.U32 R23, RZ, RZ, 0x1 ;  /* 0x00000001ff177424 */ /* 0x000fe200078e00ff */
[----:B------:R-:W-:-:S03]  /*0b10*/  IADD3 R5, P0, RZ, -R28, RZ ;  /* 0x8000001cff057210 */ /* 0x000fc60007f1e0ff */
[----:B------:R-:W1:Y:S02]  /*0b20*/  LDC R6, c[0x0][0x618] ;  /* 0x00018600ff067b82 */ /* 0x000e640000000800 */
[----:B------:R-:W-:-:S04]  /*0b30*/  IMAD.X R9, RZ, RZ, ~R0, P0 ;  /* 0x000000ffff097224 */ /* 0x000fc800000e0e00 */
[-C--:B------:R-:W-:Y:S02]  /*0b40*/  IMAD R0, R9, R26.reuse, RZ ;  /* 0x0000001a09007224 */ /* 0x080fe400078e02ff */
[----:B------:R-:W2:Y:S01]  /*0b50*/  LDC R11, c[0x0][0x608] ;  /* 0x00018200ff0b7b82 */ /* 0x000ea20000000800 */
[----:B------:R-:W-:-:S04]  /*0b60*/  IMAD.WIDE.U32 R8, R5, R26, R16 ;  /* 0x0000001a05087225 */ /* 0x000fc800078e0010 */
[----:B------:R-:W-:-:S03]  /*0b70*/  IMAD R5, R5, R27, R0 ;  /* 0x0000001b05057224 */ /* 0x000fc600078e0200 */
[----:B------:R-:W3:Y:S01]  /*0b80*/  LDC R12, c[0x0][0x658] ;  /* 0x00019600ff0c7b82 */ /* 0x000ee20000000800 */
[----:B0-----:R-:W-:Y:S01]  /*0b90*/  ISETP.NE.U32.AND P0, PT, R20, RZ, PT ;  /* 0x000000ff1400720c */ /* 0x001fe20003f05070 */
[----:B------:R-:W-:Y:S02]  /*0ba0*/  IMAD.IADD R5, R9, 0x1, R5 ;  /* 0x0000000109057824 */ /* 0x000fe400078e0205 */
[----:B------:R-:W-:Y:S01]  /*0bb0*/  IMAD.MOV.U32 R9, RZ, RZ, -0x1 ;  /* 0xffffffffff097424 */ /* 0x000fe200078e00ff */
[----:B------:R-:W-:-:S03]  /*0bc0*/  ISETP.NE.AND.EX P0, PT, R21, RZ, PT, P0 ;  /* 0x000000ff1500720c */ /* 0x000fc60003f05300 */
[----:B------:R-:W0:Y:S01]  /*0bd0*/  LDC R15, c[0x0][0x600] ;  /* 0x00018000ff0f7b82 */ /* 0x000e220000000800 */
[-CC-:B-1----:R-:W-:Y:S02]  /*0be0*/  SHF.R.U64 R13, R8, R6.reuse, R5.reuse ;  /* 0x00000006080d7219 */ /* 0x182fe40000001205 */
[----:B------:R-:W-:-:S05]  /*0bf0*/  SHF.R.U32.HI R0, RZ, R6, R5 ;  /* 0x00000006ff007219 */ /* 0x000fca0000011605 */
[----:B------:R-:W1:Y:S01]  /*0c00*/  LDC R14, c[0x0][0x648] ;  /* 0x00019200ff0e7b82 */ /* 0x000e620000000800 */
[-CC-:B--2---:R-:W-:Y:S02]  /*0c10*/  SHF.R.U64 R27, R13, R11.reuse, R0.reuse ;  /* 0x0000000b0d1b7219 */ /* 0x184fe40000001200 */
[----:B------:R-:W-:-:S05]  /*0c20*/  SHF.R.U32.HI R5, RZ, R11, R0 ;  /* 0x0000000bff057219 */ /* 0x000fca0000011600 */
[----:B------:R-:W2:Y:S01]  /*0c30*/  LDC R26, c[0x0][0x638] ;  /* 0x00018e00ff1a7b82 */ /* 0x000ea20000000800 */
[-CC-:B---3--:R-:W-:Y:S02]  /*0c40*/  SHF.R.U64 R24, R27, R12.reuse, R5.reuse ;  /* 0x0000000c1b187219 */ /* 0x188fe40000001205 */
[-C--:B------:R-:W-:Y:S02]  /*0c50*/  SHF.L.U32 R0, R9, R12.reuse, RZ ;  /* 0x0000000c09007219 */ /* 0x080fe400000006ff */
[----:B------:R-:W-:Y:S01]  /*0c60*/  SHF.R.U32.HI R5, RZ, R12, R5 ;  /* 0x0000000cff057219 */ /* 0x000fe20000011605 */
[----:B------:R-:W-:Y:S01]  /*0c70*/  IMAD.MOV.U32 R4, RZ, RZ, R24 ;  /* 0x000000ffff047224 */ /* 0x000fe200078e0018 */
[----:B------:R-:W-:Y:S01]  /*0c80*/  LOP3.LUT R10, RZ, R0, RZ, 0x33, !PT ;  /* 0x00000000ff0a7212 */ /* 0x000fe200078e33ff */
[----:B------:R-:W3:Y:S01]  /*0c90*/  LDC R25, c[0x0][0x610] ;  /* 0x00018400ff197b82 */ /* 0x000ee20000000800 */
[----:B------:R-:W-:Y:S05]  /*0ca0*/  @!P0 BRA `(.L_x_10) ;  /* 0x0000000000288947 */ /* 0x000fea0003800000 */
[----:B------:R-:W4:Y:S02]  /*0cb0*/  LDC R9, c[0x0][0x64c] ;  /* 0x00019300ff097b82 */ /* 0x000f240000000800 */
[----:B----4-:R-:W-:-:S05]  /*0cc0*/  IADD3 R9, P0, R24, R9, RZ ;  /* 0x0000000918097210 */ /* 0x010fca0007f1e0ff */
        /* <DEDUP_REMOVED lines=8> */
.L_x_10:
[----:B-1----:R-:W-:Y:S01]  /*0d50*/  SHF.R.U64 R4, R4, R14, R5 ;  /* 0x0000000e04047219 */ /* 0x002fe20000001205 */
[----:B0-----:R-:W-:Y:S01]  /*0d60*/  VIADD R6, R15, 0xffffffff ;  /* 0xffffffff0f067836 */ /* 0x001fe20000000000 */
[----:B------:R-:W-:Y:S01]  /*0d70*/  SHF.L.U32 R0, R23, R12, RZ ;  /* 0x0000000c17007219 */ /* 0x000fe200000006ff */
[----:B------:R-:W-:Y:S01]  /*0d80*/  IMAD.MOV.U32 R23, RZ, RZ, R28 ;  /* 0x000000ffff177224 */ /* 0x000fe200078e001c */
[----:B------:R-:W-:Y:S01]  /*0d90*/  LOP3.LUT R5, R27, R10, RZ, 0xc0, !PT ;  /* 0x0000000a1b057212 */ /* 0x000fe200078ec0ff */
[----:B------:R-:W-:Y:S01]  /*0da0*/  IMAD.MOV R7, RZ, RZ, -R4 ;  /* 0x000000ffff077224 */ /* 0x000fe200078e0a04 */
[----:B------:R-:W-:Y:S02]  /*0db0*/  SEL R3, R3, R30, !P1 ;  /* 0x0000001e03037207 */ /* 0x000fe40004800000 */
[----:B------:R-:W-:Y:S01]  /*0dc0*/  LOP3.LUT R6, R13, R6, RZ, 0xc0, !PT ;  /* 0x000000060d067212 */ /* 0x000fe200078ec0ff */
[----:B------:R-:W-:Y:S02]  /*0dd0*/  IMAD R4, R0, R4, R5 ;  /* 0x0000000400047224 */ /* 0x000fe400078e0205 */
[----:B--2---:R-:W-:-:S02]  /*0de0*/  IMAD R0, R7, R26, R24 ;  /* 0x0000001a07007224 */ /* 0x004fc400078e0218 */
[----:B---3--:R-:W-:Y:S02]  /*0df0*/  IMAD R3, R4, R25, R3 ;  /* 0x0000001904037224 */ /* 0x008fe400078e0203 */
[----:B------:R-:W-:Y:S02]  /*0e00*/  IMAD.MOV.U32 R5, RZ, RZ, 0x1 ;  /* 0x00000001ff057424 */ /* 0x000fe400078e00ff */
[----:B------:R-:W-:-:S03]  /*0e10*/  IMAD R4, R0, R15, R6 ;  /* 0x0000000f00047224 */ /* 0x000fc600078e0206 */
[----:B------:R-:W-:Y:S02]  /*0e20*/  PRMT R0, R5, 0x7610, R0 ;  /* 0x0000761005007816 */ /* 0x000fe40000000000 */
[----:B------:R-:W-:Y:S02]  /*0e30*/  SEL R154, R4, R3, !P1 ;  /* 0x00000003049a7207 */ /* 0x000fe40004800000 */
[----:B------:R-:W-:-:S07]  /*0e40*/  SEL R153, R3, R4, !P1 ;  /* 0x0000000403997207 */ /* 0x000fce0004800000 */
.L_x_8:
[----:B------:R-:W-:-:S08]  /*0e50*/  NOP ;  /* 0x0000000000007918 */ /* 0x000fd00000000000 */
[----:B------:R-:W0:Y:S02]  /*0e60*/  USETMAXREG.TRY_ALLOC.CTAPOOL UP0, 0xe8 ;  /* 0x000000e8000079c8 */ /* 0x000e240008000600 */
[----:B0-----:R-:W-:-:S13]  /*0e70*/  PLOP3.LUT P0, PT, PT, PT, UP0, 0x80, 0x0 ;  /* 0x000000000000781c */ /* 0x001fda0003f0f008 */
[----:B------:R-:W-:Y:S05]  /*0e80*/  @!P0 BRA `(.L_x_8) ;  /* 0xfffffffc00f08947 */ /* 0x000fea000383ffff */
[----:B------:R-:W-:Y:S01]  /*0e90*/  ULDC.64 UR4, c[0x0][0x598] ;  /* 0x0001660000047ab9 */ /* 0x000fe20000000a00 */
[----:B------:R-:W-:Y:S01]  /*0ea0*/  ULDC.64 UR36, c[0x0][0x208] ;  /* 0x0000820000247ab9 */ /* 0x000fe20000000a00 */
[----:B------:R-:W-:-:S04]  /*0eb0*/  ISETP.NE.U32.AND P0, PT, RZ, UR4, PT ;  /* 0x00000004ff007c0c */ /* 0x000fc8000bf05070 */
[----:B------:R-:W-:-:S13]  /*0ec0*/  ISETP.NE.AND.EX P0, PT, RZ, UR5, PT, P0 ;  /* 0x00000005ff007c0c */ /* 0x000fda000bf05300 */
[----:B------:R-:W-:Y:S05]  /*0ed0*/  @!P0 BRA `(.L_x_11) ;  /* 0x00000000001c8947 */ /* 0x000fea0003800000 */
[----:B------:R-:W0:Y:S02]  /*0ee0*/  LDC.64 R4, c[0x0][0x598] ;  /* 0x00016600ff047b82 */ /* 0x000e240000000a00 */
[----:B0-----:R-:W2:Y:S02]  /*0ef0*/  LDG.E.64 R4, desc[UR36][R4.64] ;  /* 0x0000002404047981 */ /* 0x001ea4000c1e1b00 */
[----:B--2---:R-:W-:-:S04]  /*0f00*/  ISETP.NE.U32.AND P0, PT, R4, RZ, PT ;  /* 0x000000ff0400720c */ /* 0x004fc80003f05070 */
[----:B------:R-:W-:-:S13]  /*0f10*/  ISETP.NE.AND.EX P0, PT, R5, RZ, PT, P0 ;  /* 0x000000ff0500720c */ /* 0x000fda0003f05300 */
[----:B------:R-:W-:Y:S05]  /*0f20*/  @!P0 BRA `(.L_x_11) ;  /* 0x0000000000088947 */ /* 0x000fea0003800000 */
[----:B------:R0:W5:Y:S01]  /*0f30*/  LD.E R155, desc[UR36][R4.64] ;  /* 0x00000024049b7980 */ /* 0x000162000c101900 */
[----:B------:R-:W-:Y:S05]  /*0f40*/  BRA `(.L_x_12) ;  /* 0x0000000000247947 */ /* 0x000fea0003800000 */
.L_x_11:
[----:B------:R-:W-:Y:S02]  /*0f50*/  ULDC.64 UR4, c[0x0][0x588] ;  /* 0x0001620000047ab9 */ /* 0x000fe40000000a00 */
[----:B------:R-:W-:-:S04]  /*0f60*/  ISETP.NE.U32.AND P0, PT, RZ, UR4, PT ;  /* 0x00000004ff007c0c */ /* 0x000fc8000bf05070 */
[----:B------:R-:W-:-:S13]  /*0f70*/  ISETP.NE.AND.EX P0, PT, RZ, UR5, PT, P0 ;  /* 0x00000005ff007c0c */ /* 0x000fda000bf05300 */
[----:B------:R-:W-:Y:S05]  /*0f80*/  @!P0 BRA `(.L_x_13) ;  /* 0x00000000000c8947 */ /* 0x000fea0003800000 */
[----:B------:R-:W0:Y:S02]  /*0f90*/  LDC.64 R4, c[0x0][0x588] ;  /* 0x00016200ff047b82 */ /* 0x000e240000000a00 */
[----:B0-----:R1:W5:Y:S01]  /*0fa0*/  LDG.E R155, desc[UR36][R4.64] ;  /* 0x00000024049b7981 */ /* 0x001362000c1e1900 */
[----:B------:R-:W-:Y:S05]  /*0fb0*/  BRA `(.L_x_12) ;  /* 0x0000000000087947 */ /* 0x000fea0003800000 */
.L_x_13:
[----:B------:R-:W-:Y:S02]  /*0fc0*/  ULDC UR4, c[0x0][0x580] ;  /* 0x0001600000047ab9 */ /* 0x000fe40000000800 */
[----:B------:R-:W-:-:S07]  /*0fd0*/  IMAD.U32 R155, RZ, RZ, UR4 ;  /* 0x00000004ff9b7e24 */ /* 0x000fce000f8e00ff */
.L_x_12:
[----:B------:R-:W-:Y:S02]  /*0fe0*/  ULDC.64 UR4, c[0x0][0x5a0] ;  /* 0x0001680000047ab9 */ /* 0x000fe40000000a00 */
[----:B------:R-:W-:-:S04]  /*0ff0*/  ISETP.NE.U32.AND P0, PT, RZ, UR4, PT ;  /* 0x00000004ff007c0c */ /* 0x000fc8000bf05070 */
[----:B------:R-:W-:-:S13]  /*1000*/  ISETP.NE.AND.EX P0, PT, RZ, UR5, PT, P0 ;  /* 0x00000005ff007c0c */ /* 0x000fda000bf05300 */
[----:B------:R-:W-:Y:S05]  /*1010*/  @!P0 BRA `(.L_x_14) ;  /* 0x00000000001c8947 */ /* 0x000fea0003800000 */
[----:B01----:R-:W0:Y:S02]  /*1020*/  LDC.64 R4, c[0x0][0x5a0] ;  /* 0x00016800ff047b82 */ /* 0x003e240000000a00 */
[----:B0-----:R-:W2:Y:S02]  /*1030*/  LDG.E.64 R4, desc[UR36][R4.64] ;  /* 0x0000002404047981 */ /* 0x001ea4000c1e1b00 */
[----:B--2---:R-:W-:-:S04]  /*1040*/  ISETP.NE.U32.AND P0, PT, R4, RZ, PT ;  /* 0x000000ff0400720c */ /* 0x004fc80003f05070 */
[----:B------:R-:W-:-:S13]  /*1050*/  ISETP.NE.AND.EX P0, PT, R5, RZ, PT, P0 ;  /* 0x000000ff0500720c */ /* 0x000fda0003f05300 */
[----:B------:R-:W-:Y:S05]  /*1060*/  @!P0 BRA `(.L_x_14) ;  /* 0x0000000000088947 */ /* 0x000fea0003800000 */
[----:B------:R0:W5:Y:S01]  /*1070*/  LD.E R156, desc[UR36][R4.64] ;  /* 0x00000024049c7980 */ /* 0x000162000c101900 */
[----:B------:R-:W-:Y:S05]  /*1080*/  BRA `(.L_x_15) ;  /* 0x0000000000247947 */ /* 0x000fea0003800000 */
.L_x_14:
[----:B------:R-:W-:Y:S02]  /*1090*/  ULDC.64 UR4, c[0x0][0x590] ;  /* 0x0001640000047ab9 */ /* 0x000fe40000000a00 */
[----:B------:R-:W-:-:S04]  /*10a0*/  ISETP.NE.U32.AND P0, PT, RZ, UR4, PT ;  /* 0x00000004ff007c0c */ /* 0x000fc8000bf05070 */
[----:B------:R-:W-:-:S13]  /*10b0*/  ISETP.NE.AND.EX P0, PT, RZ, UR5, PT, P0 ;  /* 0x00000005ff007c0c */ /* 0x000fda000bf05300 */
[----:B------:R-:W-:Y:S05]  /*10c0*/  @!P0 BRA `(.L_x_16) ;  /* 0x00000000000c8947 */ /* 0x000fea0003800000 */
[----:B------:R-:W2:Y:S02]  /*10d0*/  LDC.64 R156, c[0x0][0x590] ;  /* 0x00016400ff9c7b82 */ /* 0x000ea40000000a00 */
[----:B--2---:R2:W5:Y:S01]  /*10e0*/  LDG.E R156, desc[UR36][R156.64] ;  /* 0x000000249c9c7981 */ /* 0x004562000c1e1900 */
[----:B------:R-:W-:Y:S05]  /*10f0*/  BRA `(.L_x_15) ;  /* 0x0000000000087947 */ /* 0x000fea0003800000 */
.L_x_16:
[----:B------:R-:W-:Y:S02]  /*1100*/  ULDC UR4, c[0x0][0x584] ;  /* 0x0001610000047ab9 */ /* 0x000fe40000000800 */
[----:B------:R-:W-:-:S07]  /*1110*/  IMAD.U32 R156, RZ, RZ, UR4 ;  /* 0x00000004ff9c7e24 */ /* 0x000fce000f8e00ff */
.L_x_15:
[----:B------:R-:W-:-:S13]  /*1120*/  LOP3.LUT P0, RZ, R0, 0xff, RZ, 0xc0, !PT ;  /* 0x000000ff00ff7812 */ /* 0x000fda000780c0ff */
[----:B------:R-:W-:Y:S05]  /*1130*/  @!P0 EXIT ;  /* 0x000000000000894d */ /* 0x000fea0003800000 */
[----:B------:R-:W-:Y:S01]  /*1140*/  ULDC UR4, c[0x0][0x28c] ;  /* 0x0000a30000047ab9 */ /* 0x000fe20000000800 */
[----:B------:R-:W-:Y:S01]  /*1150*/  LOP3.LUT R168, R19, 0x1, RZ, 0xfc, !PT ;  /* 0x0000000113a87812 */ /* 0x000fe200078efcff */
[----:B------:R-:W-:Y:S01]  /*1160*/  UIADD3 UR4, UR4, 0x3f, URZ ;  /* 0x0000003f04047890 */ /* 0x000fe2000fffe03f */
[----:B------:R-:W-:Y:S01]  /*1170*/  UMOV UR38, URZ ;  /* 0x0000003f00267c82 */ /* 0x000fe20008000000 */
[----:B------:R-:W-:Y:S02]  /*1180*/  UMOV UR39, URZ ;  /* 0x0000003f00277c82 */ /* 0x000fe40008000000 */
[----:B------:R-:W-:-:S04]  /*1190*/  USHF.R.S32.HI UR5, URZ, 0x1f, UR4 ;  /* 0x0000001f3f057899 */ /* 0x000fc80008011404 */
[----:B------:R-:W-:-:S04]  /*11a0*/  ULEA.HI UR5, UR5, UR4, URZ, 0x6 ;  /* 0x0000000405057291 */ /* 0x000fc8000f8f303f */
[----:B------:R-:W-:-:S12]  /*11b0*/  USHF.R.S32.HI UR40, URZ, 0x6, UR5 ;  /* 0x000000063f287899 */ /* 0x000fd80008011405 */
.L_x_288:
[----:B------:R-:W-:Y:S01]  /*11c0*/  LOP3.LUT R0, R18, 0x80, RZ, 0xc0, !PT ;  /* 0x0000008012007812 */ /* 0x000fe200078ec0ff */
[----:B---3--:R-:W3:Y:S01]  /*11d0*/  S2UR UR7, SR_CgaCtaId ;  /* 0x00000000000779c3 */ /* 0x008ee20000008800 */
[----:B------:R-:W-:Y:S02]  /*11e0*/  UMOV UR6, 0x400 ;  /* 0x0000040000067882 */ /* 0x000fe40000000000 */
[----:B------:R-:W-:-:S06]  /*11f0*/  SHF.R.U32.HI R0, RZ, 0x7, R0 ;  /* 0x00000007ff007819 */ /* 0x000fcc0000011600 */
[----:B----4-:R-:W4:Y:S01]  /*1200*/  SHFL.IDX PT, R0, R0, RZ, 0x1f ;  /* 0x00001fff00007589 */ /* 0x010f2200000e0000 */
[----:B---3--:R-:W-:Y:S01]  /*1210*/  ULEA UR6, UR7, UR6, 0x18 ;  /* 0x0000000607067291 */ /* 0x008fe2000f8ec03f */
[----:B----4-:R-:W-:-:S13]  /*1220*/  R2UR UR4, R0 ;  /* 0x00000000000472ca */ /* 0x010fda00000e0000 */
[----:B------:R-:W-:-:S04]  /*1230*/  ULEA.HI UR5, UR4, UR4, URZ, 0x1 ;  /* 0x0000000404057291 */ /* 0x000fc8000f8f083f */
[----:B------:R-:W-:-:S04]  /*1240*/  ULOP3.LUT UR5, UR5, 0x7fffe, URZ, 0xc0, !UPT ;  /* 0x0007fffe05057892 */ /* 0x000fc8000f8ec03f */
[----:B------:R-:W-:-:S03]  /*1250*/  UIADD3 UR5, UR4, -UR5, URZ ;  /* 0x8000000504057290 */ /* 0x000fc6000fffe03f */
[----:B------:R-:W-:Y:S01]  /*1260*/  ULDC UR4, c[0x0][0x28c] ;  /* 0x0000a30000047ab9 */ /* 0x000fe20000000800 */
[----:B------:R-:W-:Y:S01]  /*1270*/  ULEA UR5, UR5, UR6, 0xd ;  /* 0x0000000605057291 */ /* 0x000fe2000f8e683f */
[----:B------:R-:W-:-:S03]  /*1280*/  ISETP.LT.AND P0, PT, RZ, UR4, PT ;  /* 0x00000004ff007c0c */ /* 0x000fc6000bf01270 */
[----:B------:R-:W-:-:S04]  /*1290*/  UIADD3 UR5, UR5, 0x100, URZ ;  /* 0x0000010005057890 */ /* 0x000fc8000fffe03f */
[----:B------:R-:W-:-:S04]  /*12a0*/  USHF.R.U32.HI UR5, URZ, 0x4, UR5 ;  /* 0x000000043f057899 */ /* 0x000fc80008011605 */
[----:B------:R-:W-:Y:S02]  /*12b0*/  ULOP3.LUT UR41, UR5, 0x3fff, URZ, 0xc0, !UPT ;  /* 0x00003fff05297892 */ /* 0x000fe4000f8ec03f */
[----:B-12---:R-:W-:Y:S10]  /*12c0*/  @P0 BRA `(.L_x_17) ;  /* 0x0000000000400947 */ /* 0x006ff40003800000 */
[----:B------:R-:W-:Y:S01]  /*12d0*/  MOV R0, 0x0 ;  /* 0x0000000000007802 */ /* 0x000fe20000000f00 */
[----:B------:R-:W-:Y:S01]  /*12e0*/  ULDC.64 UR4, c[0x4][0x68] ;  /* 0x01001a0000047ab9 */ /* 0x000fe20000000a00 */
[----:B------:R-:W-:Y:S01]  /*12f0*/  ULDC.64 UR6, c[0x4][0x8] ;  /* 0x0100020000067ab9 */ /* 0x000fe20000000a00 */
[----:B01----:R-:W-:Y:S01]  /*1300*/  IMAD.U32 R4, RZ, RZ, UR4 ;  /* 0x00000004ff047e24 */ /* 0x003fe2000f8e00ff */
[----:B------:R0:W1:Y:S01]  /*1310*/  LDC.64 R14, c[0x4][R0] ;  /* 0x01000000000e7b82 */ /* 0x0000620000000a00 */
[----:B------:R-:W-:Y:S01]  /*1320*/  IMAD.U32 R5, RZ, RZ, UR5 ;  /* 0x00000005ff057e24 */ /* 0x000fe2000f8e00ff */
[----:B------:R-:W-:Y:S01]  /*1330*/  ULDC.64 UR4, c[0x4][0x70] ;  /* 0x01001c0000047ab9 */ /* 0x000fe20000000a00 */
[----:B------:R-:W-:Y:S02]  /*1340*/  IMAD.U32 R10, RZ, RZ, UR6 ;  /* 0x00000006ff0a7e24 */ /* 0x000fe4000f8e00ff */
[----:B------:R-:W-:Y:S02]  /*1350*/  IMAD.U32 R6, RZ, RZ, UR4 ;  /* 0x00000004ff067e24 */ /* 0x000fe4000f8e00ff */
[----:B------:R-:W-:-:S02]  /*1360*/  IMAD.U32 R7, RZ, RZ, UR5 ;  /* 0x00000005ff077e24 */ /* 0x000fc4000f8e00ff */
[----:B------:R-:W-:Y:S02]  /*1370*/  IMAD.U32 R11, RZ, RZ, UR7 ;  /* 0x00000007ff0b7e24 */ /* 0x000fe4000f8e00ff */
[----:B------:R-:W-:Y:S02]  /*1380*/  IMAD.MOV.U32 R8, RZ, RZ, 0x1e1 ;  /* 0x000001e1ff087424 */ /* 0x000fe400078e00ff */
[----:B------:R-:W-:Y:S02]  /*1390*/  IMAD.MOV.U32 R12, RZ, RZ, 0x1 ;  /* 0x00000001ff0c7424 */ /* 0x000fe400078e00ff */
[----:B0-----:R-:W-:-:S07]  /*13a0*/  IMAD.MOV.U32 R13, RZ, RZ, RZ ;  /* 0x000000ffff0d7224 */ /* 0x001fce00078e00ff */
[----:B------:R-:W-:-:S07]  /*13b0*/  LEPC R20, `(.L_x_17) ;  /* 0x000000001014794e */ /* 0x000fce0000000000 */
[----:B-12--5:R-:W-:Y:S05]  /*13c0*/  CALL.ABS.NOINC R14 ;  /* 0x000000000e007343 */ /* 0x026fea0003c00000 */
.L_x_17:
[----:B------:R-:W-:-:S13]  /*13d0*/  ISETP.NE.AND P0, PT, R168, 0x3, PT ;  /* 0x00000003a800780c */ /* 0x000fda0003f05270 */
[----:B------:R-:W-:Y:S05]  /*13e0*/  @!P0 BRA `(.L_x_18) ;  /* 0x0000000000048947 */ /* 0x000fea0003800000 */
[----:B------:R-:W-:Y:S01]  /*13f0*/  BPT.TRAP 0x1 ;  /* 0x000000040000795c */ /* 0x000fe20000300000 */
.L_x_18:
[----:B------:R-:W3:Y:S01]  /*1400*/  S2UR UR5, SR_CgaCtaId ;  /* 0x00000000000579c3 */ /* 0x000ee20000008800 */
[----:B------:R-:W-:Y:S01]  /*1410*/  UMOV UR4, 0x400 ;  /* 0x0000040000047882 */ /* 0x000fe20000000000 */
[----:B------:R-:W-:Y:S02]  /*1420*/  IMAD.U32 R0, RZ, RZ, UR38 ;  /* 0x00000026ff007e24 */ /* 0x000fe4000f8e00ff */
[----:B------:R-:W-:-:S03]  /*1430*/  IMAD.U32 R3, RZ, RZ, UR39 ;  /* 0x00000027ff037e24 */ /* 0x000fc6000f8e00ff */
[----:B------:R-:W-:Y:S01]  /*1440*/  SHF.L.U32 R0, R0, 0x1f, RZ ;  /* 0x0000001f00007819 */ /* 0x000fe200000006ff */
[----:B---3--:R-:W-:-:S06]  /*1450*/  ULEA UR4, UR5, UR4, 0x18 ;  /* 0x0000000405047291 */ /* 0x008fcc000f8ec03f */
[----:B------:R-:W-:-:S04]  /*1460*/  IMAD.U32 R6, RZ, RZ, UR4 ;  /* 0x00000004ff067e24 */ /* 0x000fc8000f8e00ff */
[----:B------:R-:W-:-:S04]  /*1470*/  IMAD R3, R3, 0x8, R6 ;  /* 0x0000000803037824 */ /* 0x000fc800078e0206 */
[----:B------:R3:W4:Y:S01]  /*1480*/  SYNCS.PHASECHK.TRANS64.TRYWAIT P1, [R3+URZ], R0 ;  /* 0x00000000030075a7 */ /* 0x000722000802017f */
[----:B------:R-:W-:Y:S05]  /*1490*/  @!P0 BRA `(.L_x_19) ;  /* 0x0000000000048947 */ /* 0x000fea0003800000 */
[----:B------:R-:W-:Y:S01]  /*14a0*/  BPT.TRAP 0x1 ;  /* 0x000000040000795c */ /* 0x000fe20000300000 */
.L_x_19:
[----:B----4-:R-:W-:Y:S05]  /*14b0*/  @P1 BRA `(.L_x_20) ;  /* 0x0000000000081947 */ /* 0x010fea0003800000 */
[----:B------:R-:W4:Y:S02]  /*14c0*/  SYNCS.PHASECHK.TRANS64.TRYWAIT P1, [R3+URZ], R0 ;  /* 0x00000000030075a7 */ /* 0x000f24000802017f */
[----:B----4-:R-:W-:Y:S05]  /*14d0*/  @!P1 BRA `(.L_x_21) ;  /* 0x000000b000549947 */ /* 0x010fea0003800000 */
.L_x_20:
[----:B------:R-:W-:-:S04]  /*14e0*/  UISETP.LT.AND UP0, UPT, UR40, 0x1, UPT ;  /* 0x000000012800788c */ /* 0x000fc8000bf01270 */
[----:B------:R-:W-:-:S06]  /*14f0*/  USEL UR4, UR40, 0x1, UP0 ;  /* 0x0000000128047887 */ /* 0x000fcc0008000000 */
[----:B---34-:R-:W-:Y:S01]  /*1500*/  IMAD.U32 R0, RZ, RZ, UR4 ;  /* 0x00000004ff007e24 */ /* 0x018fe2000f8e00ff */
[----:B------:R-:W-:Y:S05]  /*1510*/  WARPSYNC.ALL ;  /* 0x0000000000007948 */ /* 0x000fea0003800000 */
[----:B------:R-:W-:-:S04]  /*1520*/  IADD3 R0, -R0, UR40, RZ ;  /* 0x0000002800007c10 */ /* 0x000fc8000fffe1ff */
[----:B------:R-:W-:Y:S02]  /*1530*/  ISETP.GE.AND P1, PT, R0, 0x1, PT ;  /* 0x000000010000780c */ /* 0x000fe40003f26270 */
[----:B------:R-:W-:Y:S01]  /*1540*/  R2UR UR4, R6 ;  /* 0x00000000060472ca */ /* 0x000fe200000e0000 */
[----:B------:R-:W-:Y:S01]  /*1550*/  WARPGROUP.ARRIVE ;  /* 0x00000000000079c5 */ /* 0x000fe20000000000 */
[----:B------:R-:W-:Y:S01]  /*1560*/  UMOV UR9, 0x40000040 ;  /* 0x4000004000097882 */ /* 0x000fe20000000000 */
[----:B------:R-:W-:Y:S01]  /*1570*/  UMOV UR11, 0x40000040 ;  /* 0x40000040000b7882 */ /* 0x000fe20000000000 */
[----:B------:R-:W-:Y:S01]  /*1580*/  UMOV UR13, 0x40000040 ;  /* 0x40000040000d7882 */ /* 0x000fe20000000000 */
[----:B------:R-:W-:-:S08]  /*1590*/  UMOV UR15, UR11 ;  /* 0x0000000b000f7c82 */ /* 0x000fd00008000000 */
[----:B------:R-:W-:-:S04]  /*15a0*/  UIADD3 UR4, UR4, 0x20100, URZ ;  /* 0x0002010004047890 */ /* 0x000fc8000fffe03f */
[----:B------:R-:W-:-:S04]  /*15b0*/  USHF.R.U32.HI UR4, URZ, 0x4, UR4 ;  /* 0x000000043f047899 */ /* 0x000fc80008011604 */
[----:B------:R-:W-:Y:S02]  /*15c0*/  ULOP3.LUT UR5, UR4, 0x3fff, URZ, 0xc0, !UPT ;  /* 0x00003fff04057892 */ /* 0x000fe4000f8ec03f */
[----:B------:R-:W-:Y:S02]  /*15d0*/  ULOP3.LUT UR4, UR41, 0x10000, URZ, 0xfc, !UPT ;  /* 0x0001000029047892 */ /* 0x000fe4000f8efc3f */
[----:B------:R-:W-:Y:S02]  /*15e0*/  ULOP3.LUT UR5, UR5, 0x10000, URZ, 0xfc, !UPT ;  /* 0x0001000005057892 */ /* 0x000fe4000f8efc3f */
[----:B------:R-:W-:Y:S02]  /*15f0*/  ULEA UR8, UR39, UR4, 0xc ;  /* 0x0000000427087291 */ /* 0x000fe4000f8e603f */
[----:B------:R-:W-:Y:S02]  /*1600*/  ULEA UR6, UR39, UR5, 0xb ;  /* 0x0000000527067291 */ /* 0x000fe4000f8e583f */
[----:B------:R-:W-:-:S05]  /*1610*/  UIADD3 UR12, UR8, 0x400, URZ ;  /* 0x00000400080c7890 */ /* 0x000fca000fffe03f */
[----:B------:R-:W-:Y:S02]  /*1620*/  UMOV UR10, UR6 ;  /* 0x00000006000a7c82 */ /* 0x000fe40008000000 */
[----:B------:R-:W-:Y:S01]  /*1630*/  HGMMA.64x128x8.F32.TF32 R88, gdesc[UR8], RZ, !UPT, gsb0 ;  /* 0x05e00000085879f0 */ /* 0x000fe2000c0028ff */
[----:B------:R-:W-:Y:S02]  /*1640*/  UMOV UR14, UR10 ;  /* 0x0000000a000e7c82 */ /* 0x000fe40008000000 */
[----:B------:R-:W-:Y:S02]  /*1650*/  WARPGROUP.DEPBAR.LE gsb0, 0x0 ;  /* 0x00008000000079c5 */ /* 0x000fe40000010000 */
[----:B------:R-:W-:-:S07]  /*1660*/  WARPGROUP.ARRIVE ;  /* 0x00000000000079c5 */ /* 0x000fce0000000000 */
[----:B------:R-:W-:Y:S01]  /*1670*/  HGMMA.64x128x8.F32.TF32 R24, gdesc[UR12], RZ, !UPT, gsb0 ;  /* 0x05e000000c1879f0 */ /* 0x000fe2000c0028ff */
[----:B------:R-:W-:Y:S02]  /*1680*/  UIADD3 UR12, UR8, 0x2, URZ ;  /* 0x00000002080c7890 */ /* 0x000fe4000fffe03f */
[----:B------:R-:W-:Y:S01]  /*1690*/  UIADD3 UR14, UR6, 0x2, URZ ;  /* 0x00000002060e7890 */ /* 0x000fe2000fffe03f */
[----:B------:R-:W-:Y:S01]  /*16a0*/  UMOV UR13, 0x40000040 ;  /* 0x40000040000d7882 */ /* 0x000fe20000000000 */
[----:B------:R-:W-:Y:S01]  /*16b0*/  UMOV UR15, 0x40000040 ;  /* 0x40000040000f7882 */ /* 0x000fe20000000000 */
[----:B------:R-:W-:Y:S02]  /*16c0*/  WARPGROUP.DEPBAR.LE gsb0, 0x0 ;  /* 0x00008000000079c5 */ /* 0x000fe40000010000 */
[----:B------:R-:W-:-:S06]  /*16d0*/  WARPGROUP.ARRIVE ;  /* 0x00000000000079c5 */ /* 0x000fcc0000000000 */
[----:B------:R-:W-:Y:S01]  /*16e0*/  HGMMA.64x128x8.F32.TF32 R88, gdesc[UR12], R88, gsb0 ;  /* 0x05e000000c5879f0 */ /* 0x000fe20008002858 */
[----:B------:R-:W-:Y:S01]  /*16f0*/  UIADD3 UR12, UR8, 0x402, URZ ;  /* 0x00000402080c7890 */ /* 0x000fe2000fffe03f */
[----:B------:R-:W-:Y:S01]  /*1700*/  UMOV UR13, 0x40000040 ;  /* 0x40000040000d7882 */ /* 0x000fe20000000000 */
[----:B------:R-:W-:Y:S02]  /*1710*/  WARPGROUP.DEPBAR.LE gsb0, 0x0 ;  /* 0x00008000000079c5 */ /* 0x000fe40000010000 */
[----:B------:R-:W-:-:S07]  /*1720*/  WARPGROUP.ARRIVE ;  /* 0x00000000000079c5 */ /* 0x000fce0000000000 */
[----:B------:R-:W-:Y:S01]  /*1730*/  HGMMA.64x128x8.F32.TF32 R24, gdesc[UR12], R24, gsb0 ;  /* 0x05e000000c1879f0 */ /* 0x000fe20008002818 */
        /* <DEDUP_REMOVED lines=71> */
[----:B------:R-:W-:Y:S03]  /*1bb0*/  HGMMA.64x128x8.F32.TF32 R24, gdesc[UR12], R24, gsb0 ;  /* 0x05e000000c1879f0 */ /* 0x000fe60008002818 */
[----:B------:R-:W-:Y:S02]  /*1bc0*/  WARPGROUP.DEPBAR.LE gsb0, 0x0 ;  /* 0x00008000000079c5 */ /* 0x000fe40000010000 */
[----:B------:R-:W-:Y:S05]  /*1bd0*/  @!P1 BRA `(.L_x_22) ;  /* 0x0000000800349947 */ /* 0x000fea0003800000 */
[----:B------:R-:W-:Y:S02]  /*1be0*/  UIADD3 UR6, UR39, 0x1, URZ ;  /* 0x0000000127067890 */ /* 0x000fe4000fffe03f */
[----:B------:R-:W-:Y:S02]  /*1bf0*/  IMAD.U32 R3, RZ, RZ, UR39 ;  /* 0x00000027ff037e24 */ /* 0x000fe4000f8e00ff */
[----:B------:R-:W-:-:S04]  /*1c00*/  UISETP.NE.AND UP0, UPT, UR6, 0x2, UPT ;  /* 0x000000020600788c */ /* 0x000fc8000bf05270 */
[----:B------:R-:W-:Y:S02]  /*1c10*/  USEL UR7, URZ, 0x1, UP0 ;  /* 0x000000013f077887 */ /* 0x000fe40008000000 */
[----:B------:R-:W-:Y:S02]  /*1c20*/  USEL UR6, UR6, URZ, UP0 ;  /* 0x0000003f06067287 */ /* 0x000fe40008000000 */
[----:B------:R-:W-:-:S06]  /*1c30*/  ULOP3.LUT UR7, UR38, UR7, URZ, 0x3c, !UPT ;  /* 0x0000000726077292 */ /* 0x000fcc000f8e3c3f */
[----:B------:R-:W-:-:S07]  /*1c40*/  IMAD.U32 R7, RZ, RZ, UR7 ;  /* 0x00000007ff077e24 */ /* 0x000fce000f8e00ff */
.L_x_29:
[----:B------:R-:W-:Y:S05]  /*1c50*/  @!P0 BRA `(.L_x_23) ;  /* 0x0000000000048947 */ /* 0x000fea0003800000 */
[----:B------:R-:W-:Y:S01]  /*1c60*/  BPT.TRAP 0x1 ;  /* 0x000000040000795c */ /* 0x000fe20000300000 */
.L_x_23:
[----:B------:R-:W3:Y:S01]  /*1c70*/  S2UR UR8, SR_CgaCtaId ;  /* 0x00000000000879c3 */ /* 0x000ee20000008800 */
[----:B------:R-:W-:Y:S01]  /*1c80*/  UMOV UR7, 0x400 ;  /* 0x0000040000077882 */ /* 0x000fe20000000000 */
[----:B01----:R-:W-:Y:S01]  /*1c90*/  IMAD.U32 R5, RZ, RZ, UR6 ;  /* 0x00000006ff057e24 */ /* 0x003fe2000f8e00ff */
[----:B------:R-:W-:Y:S01]  /*1ca0*/  SHF.L.U32 R4, R7, 0x1f, RZ ;  /* 0x0000001f07047819 */ /* 0x000fe200000006ff */
[----:B---3--:R-:W-:-:S06]  /*1cb0*/  ULEA UR7, UR8, UR7, 0x18 ;  /* 0x0000000708077291 */ /* 0x008fcc000f8ec03f */
[----:B------:R-:W-:-:S04]  /*1cc0*/  IMAD.U32 R6, RZ, RZ, UR7 ;  /* 0x00000007ff067e24 */ /* 0x000fc8000f8e00ff */
[----:B------:R-:W-:-:S04]  /*1cd0*/  IMAD R5, R5, 0x8, R6 ;  /* 0x0000000805057824 */ /* 0x000fc800078e0206 */
[----:B------:R0:W1:Y:S01]  /*1ce0*/  SYNCS.PHASECHK.TRANS64.TRYWAIT P1, [R5+URZ], R4 ;  /* 0x00000004050075a7 */ /* 0x000062000802017f */
[----:B------:R-:W-:Y:S05]  /*1cf0*/  @!P0 BRA `(.L_x_24) ;  /* 0x0000000000048947 */ /* 0x000fea0003800000 */
[----:B------:R-:W-:Y:S01]  /*1d00*/  BPT.TRAP 0x1 ;  /* 0x000000040000795c */ /* 0x000fe20000300000 */
.L_x_24:
[----:B-1----:R-:W-:Y:S05]  /*1d10*/  @P1 BRA `(.L_x_25) ;  /* 0x0000000000081947 */ /* 0x002fea0003800000 */
[----:B------:R-:W1:Y:S02]  /*1d20*/  SYNCS.PHASECHK.TRANS64.TRYWAIT P1, [R5+URZ], R4 ;  /* 0x00000004050075a7 */ /* 0x000e64000802017f */
[----:B-1----:R-:W-:Y:S05]  /*1d30*/  @!P1 BRA `(.L_x_26) ;  /* 0x000000a800509947 */ /* 0x002fea0003800000 */
.L_x_25:
[----:B------:R-:W-:Y:S01]  /*1d40*/  ULEA UR10, UR6, UR4, 0xc ;  /* 0x00000004060a7291 */ /* 0x000fe2000f8e603f */
[----:B------:R-:W-:Y:S01]  /*1d50*/  WARPGROUP.ARRIVE ;  /* 0x00000000000079c5 */ /* 0x000fe20000000000 */
[----:B------:R-:W-:Y:S01]  /*1d60*/  ULEA UR8, UR6, UR5, 0xb ;  /* 0x0000000506087291 */ /* 0x000fe2000f8e583f */
[----:B------:R-:W-:Y:S01]  /*1d70*/  UMOV UR13, 0x40000040 ;  /* 0x40000040000d7882 */ /* 0x000fe20000000000 */
[----:B------:R-:W-:-:S03]  /*1d80*/  UMOV UR15, 0x40000040 ;  /* 0x40000040000f7882 */ /* 0x000fc60000000000 */
[----:B------:R-:W-:Y:S02]  /*1d90*/  UMOV UR12, UR10 ;  /* 0x0000000a000c7c82 */ /* 0x000fe40008000000 */
[----:B------:R-:W-:Y:S02]  /*1da0*/  UMOV UR14, UR8 ;  /* 0x00000008000e7c82 */ /* 0x000fe40008000000 */
        /* <DEDUP_REMOVED lines=92> */
[----:B------:R-:W-:Y:S01]  /*2370*/  BPT.TRAP 0x1 ;  /* 0x000000040000795c */ /* 0x000fe20000300000 */
.L_x_27:
[----:B------:R-:W-:-:S13]  /*2380*/  ISETP.NE.AND P1, PT, R22, RZ, PT ;  /* 0x000000ff1600720c */ /* 0x000fda0003f25270 */
[----:B01----:R-:W-:-:S04]  /*2390*/  @P1 IMAD R4, R3, 0x8, R6 ;  /* 0x0000000803041824 */ /* 0x003fc800078e0206 */
[----:B------:R-:W-:-:S05]  /*23a0*/  @P1 VIADD R5, R4, 0x10 ;  /* 0x0000001004051836 */ /* 0x000fca0000000000 */
[----:B------:R-:W-:-:S04]  /*23b0*/  @P1 PRMT R5, R152, 0x654, R5 ;  /* 0x0000065498051816 */ /* 0x000fc80000000005 */
[----:B------:R0:W-:Y:S01]  /*23c0*/  @P1 SYNCS.ARRIVE.TRANS64.RED.A1T0 RZ, [R5+URZ], RZ ;  /* 0x000000ff05ff19a7 */ /* 0x0001e2000810043f */
[----:B------:R-:W-:-:S13]  /*23d0*/  ISETP.GT.U32.AND P1, PT, R19, 0x1, PT ;  /* 0x000000011300780c */ /* 0x000fda0003f24070 */
[----:B0-----:R-:W-:Y:S05]  /*23e0*/  @P1 BRA `(.L_x_28) ;  /* 0x0000000000041947 */ /* 0x001fea0003800000 */
[----:B------:R-:W-:Y:S01]  /*23f0*/  BPT.TRAP 0x1 ;  /* 0x000000040000795c */ /* 0x000fe20000300000 */
.L_x_28:
[----:B------:R-:W-:Y:S01]  /*2400*/  UIADD3 UR6, UR6, 0x1, URZ ;  /* 0x0000000106067890 */ /* 0x000fe2000fffe03f */
[C---:B------:R-:W-:Y:S01]  /*2410*/  ISETP.GT.AND P2, PT, R0.reuse, 0x1, PT ;  /* 0x000000010000780c */ /* 0x040fe20003f44270 */
[----:B------:R-:W-:Y:S02]  /*2420*/  VIADD R3, R3, 0x1 ;  /* 0x0000000103037836 */ /* 0x000fe40000000000 */
[----:B------:R-:W-:Y:S01]  /*2430*/  UISETP.NE.AND UP0, UPT, UR6, 0x2, UPT ;  /* 0x000000020600788c */ /* 0x000fe2000bf05270 */
[----:B------:R-:W-:Y:S02]  /*2440*/  VIADD R0, R0, 0xffffffff ;  /* 0xffffffff00007836 */ /* 0x000fe40000000000 */
[C---:B------:R-:W-:Y:S01]  /*2450*/  ISETP.NE.AND P1, PT, R3.reuse, 0x2, PT ;  /* 0x000000020300780c */ /* 0x040fe20003f25270 */
[----:B------:R-:W-:Y:S02]  /*2460*/  USEL UR7, URZ, 0x1, UP0 ;  /* 0x000000013f077887 */ /* 0x000fe40008000000 */
[----:B------:R-:W-:Y:S01]  /*2470*/  USEL UR6, UR6, URZ, UP0 ;  /* 0x0000003f06067287 */ /* 0x000fe20008000000 */
[----:B------:R-:W-:-:S03]  /*2480*/  SEL R3, R3, RZ, P1 ;  /* 0x000000ff03037207 */ /* 0x000fc60000800000 */
[----:B------:R-:W-:Y:S01]  /*2490*/  LOP3.LUT R7, R7, UR7, RZ, 0x3c, !PT ;  /* 0x0000000707077c12 */ /* 0x000fe2000f8e3cff */
[----:B------:R-:W-:Y:S07]  /*24a0*/  @P2 BRA `(.L_x_29) ;  /* 0xfffffff400e82947 */ /* 0x000fee000383ffff */
.L_x_22:
[----:B------:R-:W3:Y:S02]  /*24b0*/  LDC R0, c[0x0][0x28c] ;  /* 0x0000a300ff007b82 */ /* 0x000ee40000000800 */
[----:B---3--:R-:W-:-:S13]  /*24c0*/  ISETP.GE.AND P1, PT, R0, 0x1, PT ;  /* 0x000000010000780c */ /* 0x008fda0003f26270 */
[----:B------:R-:W-:Y:S05]  /*24d0*/  @!P1 BRA `(.L_x_30) ;  /* 0x0000000000409947 */ /* 0x000fea0003800000 */
[----:B------:R-:W-:Y:S05]  /*24e0*/  @!P0 BRA `(.L_x_31) ;  /* 0x0000000000048947 */ /* 0x000fea0003800000 */
[----:B------:R-:W-:Y:S01]  /*24f0*/  BPT.TRAP 0x1 ;  /* 0x000000040000795c */ /* 0x000fe20000300000 */
.L_x_31:
[----:B------:R-:W-:Y:S01]  /*2500*/  ISETP.NE.AND P0, PT, R22, RZ, PT ;  /* 0x000000ff1600720c */ /* 0x000fe20003f05270 */
[----:B------:R-:W-:-:S12]  /*2510*/  UISETP.LT.AND UP1, UPT, UR40, 0x1, UPT ;  /* 0x000000012800788c */ /* 0x000fd8000bf21270 */
[----:B------:R-:W-:-:S05]  /*2520*/  VOTEU.ANY UP0, P0 ;  /* 0x00000000003f7886 */ /* 0x000fca0000000100 */
[----:B------:R-:W-:-:S04]  /*2530*/  @UP0 USEL UR4, UR40, 0x1, UP1 ;  /* 0x0000000128040887 */ /* 0x000fc80008800000 */
[----:B------:R-:W-:-:S06]  /*2540*/  @UP0 UIADD3 UR4, UR39, UR40, -UR4 ;  /* 0x0000002827040290 */ /* 0x000fcc000fffe804 */
[----:B------:R-:W-:-:S04]  /*2550*/  IMAD.U32 R0, RZ, RZ, UR4 ;  /* 0x00000004ff007e24 */ /* 0x000fc8000f8e00ff */
[----:B------:R-:W-:-:S05]  /*2560*/  @P0 IMAD.SHL.U32 R0, R0, 0x8, RZ ;  /* 0x0000000800000824 */ /* 0x000fca00078e00ff */
[----:B------:R-:W-:-:S04]  /*2570*/  @P0 LOP3.LUT R0, R0, 0x8, RZ, 0xc0, !PT ;  /* 0x0000000800000812 */ /* 0x000fc800078ec0ff */
[----:B------:R-:W-:-:S04]  /*2580*/  @P0 IADD3 R3, R6, 0x10, R0 ;  /* 0x0000001006030810 */ /* 0x000fc80007ffe000 */
[----:B------:R-:W-:-:S04]  /*2590*/  @P0 PRMT R3, R152, 0x654, R3 ;  /* 0x0000065498030816 */ /* 0x000fc80000000003 */
[----:B------:R3:W-:Y:S01]  /*25a0*/  @P0 SYNCS.ARRIVE.TRANS64.RED.A1T0 RZ, [R3+URZ], RZ ;  /* 0x000000ff03ff09a7 */ /* 0x0007e2000810043f */
[----:B------:R-:W-:-:S13]  /*25b0*/  ISETP.GT.U32.AND P0, PT, R19, 0x1, PT ;  /* 0x000000011300780c */ /* 0x000fda0003f04070 */
[----:B---3--:R-:W-:Y:S05]  /*25c0*/  @P0 BRA `(.L_x_30) ;  /* 0x0000000000040947 */ /* 0x008fea0003800000 */
[----:B------:R-:W-:Y:S01]  /*25d0*/  BPT.TRAP 0x1 ;  /* 0x000000040000795c */ /* 0x000fe20000300000 */
.L_x_30:
[----:B------:R-:W3:Y:S01]  /*25e0*/  LDC R6, c[0x0][0x288] ;  /* 0x0000a200ff067b82 */ /* 0x000ee20000000800 */
[--C-:B------:R-:W-:Y:S01]  /*25f0*/  SHF.R.U32.HI R0, RZ, 0x2, R18.reuse ;  /* 0x00000002ff007819 */ /* 0x100fe20000011612 */
[----:B------:R-:W-:Y:S01]  /*2600*/  UIADD3 UR39, UR40, UR39, URZ ;  /* 0x0000002728277290 */ /* 0x000fe2000fffe03f */
[----:B01----:R-:W-:Y:S01]  /*2610*/  SHF.R.U32.HI R5, RZ, 0x7, R18 ;  /* 0x00000007ff057819 */ /* 0x003fe20000011612 */
[----:B------:R-:W-:Y:S01]  /*2620*/  IMAD.SHL.U32 R13, R154, 0x80, RZ ;  /* 0x000000809a0d7824 */ /* 0x000fe200078e00ff */
[----:B------:R-:W-:Y:S01]  /*2630*/  LOP3.LUT R3, R0, 0x7, RZ, 0xc0, !PT ;  /* 0x0000000700037812 */ /* 0x000fe200078ec0ff */
[----:B------:R-:W-:Y:S01]  /*2640*/  USHF.R.U32.HI UR4, URZ, 0x1, UR39 ;  /* 0x000000013f047899 */ /* 0x000fe20008011627 */
[----:B------:R-:W-:Y:S01]  /*2650*/  LOP3.LUT R4, R18, 0x60, RZ, 0xc0, !PT ;  /* 0x0000006012047812 */ /* 0x000fe200078ec0ff */
[----:B------:R-:W-:Y:S01]  /*2660*/  ULDC UR8, c[0x0][0x284] ;  /* 0x0000a10000087ab9 */ /* 0x000fe20000000800 */
[----:B------:R-:W-:Y:S01]  /*2670*/  LOP3.LUT R0, R5, 0x1, RZ, 0xc0, !PT ;  /* 0x0000000105007812 */ /* 0x000fe200078ec0ff */
[----:B------:R-:W-:Y:S01]  /*2680*/  ULOP3.LUT UR4, UR4, 0x1, URZ, 0xc0, !UPT ;  /* 0x0000000104047892 */ /* 0x000fe2000f8ec03f */
[----:B------:R-:W-:Y:S01]  /*2690*/  SHF.R.U32.HI R10, RZ, 0x1, R4 ;  /* 0x00000001ff0a7819 */ /* 0x000fe20000011604 */
[----:B------:R-:W-:Y:S01]  /*26a0*/  UISETP.GT.U32.AND UP1, UPT, UR39, 0x1, UPT ;  /* 0x000000012700788c */ /* 0x000fe2000bf24070 */
[----:B------:R-:W-:Y:S01]  /*26b0*/  SHF.R.S32.HI R21, RZ, 0x1f, R23 ;  /* 0x0000001fff157819 */ /* 0x000fe20000011417 */
[----:B------:R-:W-:Y:S01]  /*26c0*/  IMAD.SHL.U32 R4, R0, 0x40, RZ ;  /* 0x0000004000047824 */ /* 0x000fe200078e00ff */
[--C-:B------:R-:W-:Y:S01]  /*26d0*/  IADD3 R5, RZ, -R10, -R3.reuse ;  /* 0x8000000aff057210 */ /* 0x100fe20007ffe803 */
[----:B------:R-:W-:Y:S01]  /*26e0*/  UISETP.NE.U32.AND UP0, UPT, UR4, 0x1, UPT ;  /* 0x000000010400788c */ /* 0x000fe2000bf05070 */
[----:B------:R-:W-:Y:S01]  /*26f0*/  IMAD.WIDE R8, R153, 0x100, RZ ;  /* 0x0000010099087825 */ /* 0x000fe200078e02ff */
[----:B------:R-:W-:Y:S01]  /*2700*/  ULDC.64 UR6, c[0x0][0x5d0] ;  /* 0x0001740000067ab9 */ /* 0x000fe20000000a00 */
[----:B--2---:R-:W-:Y:S01]  /*2710*/  LOP3.LUT R157, R4, 0x40, R3, 0xe2, !PT ;  /* 0x00000040049d7812 */ /* 0x004fe200078ee203 */
[----:B------:R-:W-:Y:S01]  /*2720*/  UISETP.LT.U32.AND UP1, UPT, UR40, 0x2, UP1 ;  /* 0x000000022800788c */ /* 0x000fe20008f21070 */
[----:B------:R-:W-:Y:S01]  /*2730*/  LOP3.LUT R3, R18, 0x3, RZ, 0xc0, !PT ;  /* 0x0000000312037812 */ /* 0x000fe200078ec0ff */
[----:B------:R-:W-:Y:S01]  /*2740*/  UISETP.GT.U32.AND UP0, UPT, UR40, 0x1, !UP0 ;  /* 0x000000012800788c */ /* 0x000fe2000c704070 */
[----:B------:R-:W-:Y:S01]  /*2750*/  IMAD R4, R21, UR6, RZ ;  /* 0x0000000615047c24 */ /* 0x000fe2000f8e02ff */
[----:B---3--:R-:W-:Y:S01]  /*2760*/  ISETP.GE.AND P0, PT, R13, R6, PT ;  /* 0x000000060d00720c */ /* 0x008fe20003f06270 */
[----:B------:R-:W-:Y:S01]  /*2770*/  IMAD R0, R0, -0x40, R5 ;  /* 0xffffffc000007824 */ /* 0x000fe200078e0205 */
[----:B------:R-:W-:Y:S01]  /*2780*/  USEL UR5, URZ, 0x1, !UP1 ;  /* 0x000000013f057887 */ /* 0x000fe2000c800000 */
[----:B------:R-:W-:Y:S01]  /*2790*/  IMAD R12, R3, -0x2, R6 ;  /* 0xfffffffe030c7824 */ /* 0x000fe200078e0206 */
[----:B------:R-:W-:Y:S01]  /*27a0*/  USEL UR4, URZ, 0x1, !UP0 ;  /* 0x000000013f047887 */ /* 0x000fe2000c000000 */
[----:B------:R-:W-:Y:S01]  /*27b0*/  IMAD.SHL.U32 R3, R153, 0x100, RZ ;  /* 0x0000010099037824 */ /* 0x000fe200078e00ff */
[----:B------:R-:W-:Y:S01]  /*27c0*/  ULOP3.LUT UR39, UR39, 0x1, URZ, 0xc0, !UPT ;  /* 0x0000000127277892 */ /* 0x000fe2000f8ec03f */
[----:B------:R-:W-:Y:S01]  /*27d0*/  IMAD.SHL.U32 R6, R18, 0x2, RZ ;  /* 0x0000000212067824 */ /* 0x000fe200078e00ff */
[----:B------:R-:W-:Y:S01]  /*27e0*/  ULOP3.LUT UR38, UR4, UR38, UR5, 0x96, !UPT ;  /* 0x0000002604267292 */ /* 0x000fe2000f8e9605 */
[----:B------:R-:W-:Y:S01]  /*27f0*/  IMAD R11, R23, UR7, R4 ;  /* 0x00000007170b7c24 */ /* 0x000fe2000f8e0204 */
[----:B------:R-:W-:Y:S01]  /*2800*/  ISETP.GE.OR P0, PT, R3, UR8, P0 ;  /* 0x0000000803007c0c */ /* 0x000fe20008706670 */
[----:B------:R-:W-:Y:S01]  /*2810*/  IMAD.MOV.U32 R153, RZ, RZ, -0x1 ;  /* 0xffffffffff997424 */ /* 0x000fe200078e00ff */
[----:B------:R-:W-:-:S02]  /*2820*/  LOP3.LUT R6, R13, 0x6, R6, 0xf8, !PT ;  /* 0x000000060d067812 */ /* 0x000fc400078ef806 */
[----:B------:R-:W-:Y:S01]  /*2830*/  IADD3 R3, -R3, UR8, R0 ;  /* 0x0000000803037c10 */ /* 0x000fe2000fffe100 */
[----:B------:R-:W-:Y:S01]  /*2840*/  IMAD.IADD R0, R12, 0x1, -R13 ;  /* 0x000000010c007824 */ /* 0x000fe200078e0a0d */
[----:B------:R-:W-:Y:S02]  /*2850*/  SHF.R.S32.HI R7, RZ, 0x1f, R6 ;  /* 0x0000001fff077819 */ /* 0x000fe40000011406 */
[----:B------:R-:W-:Y:S01]  /*2860*/  LOP3.LUT R157, R8, R157, R10, 0xfe, !PT ;  /* 0x0000009d089d7212 */ /* 0x000fe200078efe0a */
[----:B------:R-:W-:-:S04]  /*2870*/  IMAD.WIDE.U32 R4, R23, UR6, R6 ;  /* 0x0000000617047c25 */ /* 0x000fc8000f8e0006 */
[----:B------:R-:W-:Y:S02]  /*2880*/  IMAD.IADD R11, R5, 0x1, R11 ;  /* 0x00000001050b7824 */ /* 0x000fe400078e020b */
[----:B------:R-:W-:Y:S01]  /*2890*/  IMAD.MOV.U32 R10, RZ, RZ, R4 ;  /* 0x000000ffff0a7224 */ /* 0x000fe200078e0004 */
[----:B------:R-:W-:Y:S06]  /*28a0*/  @P0 BRA `(.L_x_32) ;  /* 0x0000008000600947 */ /* 0x000fec0003800000 */
[----:B------:R-:W0:Y:S01]  /*28b0*/  LDC.64 R4, c[0x0][0x5c8] ;  /* 0x00017200ff047b82 */ /* 0x000e220000000a00 */
[----:B-----5:R-:W-:Y:S01]  /*28c0*/  FSETP.NEU.AND P0, PT, R156, RZ, PT ;  /* 0x000000ff9c00720b */ /* 0x020fe20003f0d000 */
[----:B------:R-:W-:Y:S01]  /*28d0*/  BSSY B0, `(.L_x_32) ;  /* 0x0000815000007945 */ /* 0x000fe20003800000 */
[----:B------:R-:W-:-:S04]  /*28e0*/  ISETP.GT.AND P3, PT, R3, RZ, PT ;  /* 0x000000ff0300720c */ /* 0x000fc80003f64270 */
[----:B------:R-:W-:Y:S01]  /*28f0*/  ISETP.GT.AND P2, PT, R0, RZ, P3 ;  /* 0x000000ff0000720c */ /* 0x000fe20001f44270 */
[-C--:B0-----:R-:W-:Y:S02]  /*2900*/  IMAD R12, R9, R4.reuse, RZ ;  /* 0x00000004090c7224 */ /* 0x081fe400078e02ff */
[----:B------:R-:W-:-:S04]  /*2910*/  IMAD.WIDE.U32 R170, R157, R4, R10 ;  /* 0x000000049daa7225 */ /* 0x000fc800078e000a */
[----:B------:R-:W-:-:S04]  /*2920*/  IMAD R11, R157, R5, R12 ;  /* 0x000000059d0b7224 */ /* 0x000fc800078e020c */
[----:B------:R-:W-:Y:S01]  /*2930*/  IMAD.IADD R173, R171, 0x1, R11 ;  /* 0x00000001abad7824 */ /* 0x000fe200078e020b */
[----:B------:R-:W-:Y:S06]  /*2940*/  @!P0 BRA `(.L_x_33) ;  /* 0x0000005c00108947 */ /* 0x000fec0003800000 */
[----:B------:R-:W0:Y:S01]  /*2950*/  LDC.64 R12, c[0x0][0x5b8] ;  /* 0x00016e00ff0c7b82 */ /* 0x000e220000000a00 */
[----:B------:R-:W-:-:S07]  /*2960*/  ULDC.64 UR4, c[0x0][0x5c0] ;  /* 0x0001700000047ab9 */ /* 0x000fce0000000a00 */
[----:B------:R-:W1:Y:S08]  /*2970*/  LDC.64 R14, c[0x0][0x5b0] ;  /* 0x00016c00ff0e7b82 */ /* 0x000e700000000a00 */
[----:B------:R-:W2:Y:S01]  /*2980*/  LDC.64 R10, c[0x0][0x5a8] ;  /* 0x00016a00ff0a7b82 */ /* 0x000ea20000000a00 */
[----:B0-----:R-:W-:-:S04]  /*2990*/  IMAD R20, R21, R12, RZ ;  /* 0x0000000c15147224 */ /* 0x001fc800078e02ff */
[C---:B------:R-:W-:Y:S02]  /*29a0*/  IMAD R13, R23.reuse, R13, R20 ;  /* 0x0000000d170d7224 */ /* 0x040fe400078e0214 */
[----:B------:R-:W-:-:S04]  /*29b0*/  IMAD.WIDE.U32 R20, R23, R12, R6 ;  /* 0x0000000c17147225 */ /* 0x000fc800078e0006 */
[-C--:B-1----:R-:W-:Y:S02]  /*29c0*/  IMAD R154, R9, R14.reuse, RZ ;  /* 0x0000000e099a7224 */ /* 0x082fe400078e02ff */
[----:B------:R-:W-:Y:S02]  /*29d0*/  IMAD.IADD R159, R21, 0x1, R13 ;  /* 0x00000001159f7824 */ /* 0x000fe400078e020d */
[----:B------:R-:W-:Y:S02]  /*29e0*/  IMAD.MOV.U32 R158, RZ, RZ, R20 ;  /* 0x000000ffff9e7224 */ /* 0x000fe400078e0014 */
[C---:B------:R-:W-:Y:S02]  /*29f0*/  IMAD R171, R157.reuse, R15, R154 ;  /* 0x0000000f9dab7224 */ /* 0x040fe400078e029a */
[----:B------:R-:W-:-:S04]  /*2a00*/  IMAD.WIDE.U32 R160, R157, R14, R158 ;  /* 0x0000000e9da07225 */ /* 0x000fc800078e009e */
[----:B------:R-:W-:Y:S01]  /*2a10*/  IMAD.IADD R154, R161, 0x1, R171 ;  /* 0x00000001a19a7824 */ /* 0x000fe200078e02ab */
[----:B--2---:R-:W-:-:S04]  /*2a20*/  LEA R162, P0, R160, R10, 0x2 ;  /* 0x0000000aa0a27211 */ /* 0x004fc800078010ff */
[----:B------:R-:W-:-:S05]  /*2a30*/  LEA.HI.X R163, R160, R11, R154, 0x2, P0 ;  /* 0x0000000ba0a37211 */ /* 0x000fca00000f149a */
[----:B------:R0:W2:Y:S01]  /*2a40*/  @P2 LDG.E.LTC128B R154, desc[UR36][R162.64] ;  /* 0x00000024a29a2981 */ /* 0x0000a2000c1e1920 */
[----:B------:R-:W-:Y:S01]  /*2a50*/  LEA R160, P0, R170, UR4, 0x2 ;  /* 0x00000004aaa07c11 */ /* 0x000fe2000f8010ff */
[----:B------:R-:W-:Y:S01]  /*2a60*/  IMAD.WIDE.U32 R164, R157, R14, R6 ;  /* 0x0000000e9da47225 */ /* 0x000fe200078e0006 */
[----:B------:R-:W-:Y:S01]  /*2a70*/  ISETP.GT.AND P1, PT, R0, 0x1, P3 ;  /* 0x000000010000780c */ /* 0x000fe20001f24270 */
[----:B------:R-:W-:Y:S02]  /*2a80*/  BSSY B1, `(.L_x_34) ;  /* 0x0000011000017945 */ /* 0x000fe40003800000 */
[----:B------:R-:W-:Y:S02]  /*2a90*/  IMAD.IADD R165, R171, 0x1, R165 ;  /* 0x00000001aba57824 */ /* 0x000fe400078e02a5 */
[----:B------:R-:W-:Y:S01]  /*2aa0*/  IMAD.WIDE.U32 R166, R23, R12, R164 ;  /* 0x0000000c17a67225 */ /* 0x000fe200078e00a4 */
[----:B0-----:R-:W-:-:S03]  /*2ab0*/  SHF.L.U64.HI R163, R14, 0x3, R15 ;  /* 0x000000030ea37819 */ /* 0x001fc6000001020f */
[----:B------:R-:W-:Y:S01]  /*2ac0*/  IMAD.SHL.U32 R162, R14, 0x8, RZ ;  /* 0x000000080ea27824 */ /* 0x000fe200078e00ff */
[----:B--2---:R-:W-:-:S05]  /*2ad0*/  LOP3.LUT R161, R154, 0xffffe000, RZ, 0xc0, !PT ;  /* 0xffffe0009aa17812 */ /* 0x004fca00078ec0ff */
[----:B------:R-:W-:Y:S01]  /*2ae0*/  FMUL R169, R161, R156 ;  /* 0x0000009ca1a97220 */ /* 0x000fe20000400000 */
[----:B------:R-:W-:Y:S01]  /*2af0*/  LEA.HI.X R161, R170, UR5, R173, 0x2, P0 ;  /* 0x00000005aaa17c11 */ /* 0x000fe200080f14ad */
[----:B------:R-:W-:Y:S01]  /*2b00*/  IMAD.WIDE.U32 R172, R157, R14, R162 ;  /* 0x0000000e9dac7225 */ /* 0x000fe200078e00a2 */
[----:B------:R-:W-:-:S03]  /*2b10*/  LEA R164, P0, R166, R10, 0x2 ;  /* 0x0000000aa6a47211 */ /* 0x000fc600078010ff */
[----:B------:R-:W-:Y:S01]  /*2b20*/  FFMA R169, R88, R155, R169 ;  /* 0x0000009b58a97223 */ /* 0x000fe200000000a9 */
[----:B------:R-:W-:-:S04]  /*2b30*/  IMAD.IADD R88, R13, 0x1, R167 ;  /* 0x000000010d587824 */ /* 0x000fc800078e02a7 */
[----:B------:R-:W-:Y:S02]  /*2b40*/  F2FP.TF32.F32.PACK_B R169, R169 ;  /* 0x000000a9ffa9723e */ /* 0x000fe400024050ff */
[----:B------:R-:W-:-:S03]  /*2b50*/  LEA.HI.X R165, R166, R11, R88, 0x2, P0 ;  /* 0x0000000ba6a57211 */ /* 0x000fc600000f1458 */
[----:B------:R0:W-:Y:S01]  /*2b60*/  @P2 STG.E desc[UR36][R160.64], R169 ;  /* 0x000000a9a0002986 */ /* 0x0001e2000c101924 */
[----:B------:R-:W-:Y:S05]  /*2b70*/  @!P1 BRA `(.L_x_35) ;  /* 0x0000000000049947 */ /* 0x000fea0003800000 */
[----:B------:R1:W5:Y:S02]  /*2b80*/  LDG.E.LTC128B R154, desc[UR36][R164.64+0x4] ;  /* 0x00000424a49a7981 */ /* 0x000364000c1e1920 */
.L_x_35:
[----:B------:R-:W-:Y:S05]  /*2b90*/  BSYNC B1 ;  /* 0x0000000000017941 */ /* 0x000fea0003800000 */
.L_x_34:
[----:B-----5:R-:W-:Y:S01]  /*2ba0*/  LOP3.LUT R167, R154, 0xffffe000, RZ, 0xc0, !PT ;  /* 0xffffe0009aa77812 */ /* 0x020fe200078ec0ff */
[----:B------:R-:W-:Y:S01]  /*2bb0*/  IMAD.IADD R171, R171, 0x1, R173 ;  /* 0x00000001abab7824 */ /* 0x000fe200078e02ad */
[----:B------:R-:W-:Y:S02]  /*2bc0*/  ISETP.GT.AND P0, PT, R3, 0x8, PT ;  /* 0x000000080300780c */ /* 0x000fe40003f04270 */
[----:B------:R-:W-:Y:S01]  /*2bd0*/  IADD3 R166, P4, R20, R172, RZ ;  /* 0x000000ac14a67210 */ /* 0x000fe20007f9e0ff */
[----:B------:R-:W-:Y:S01]  /*2be0*/  FMUL R88, R167, R156 ;  /* 0x0000009ca7587220 */ /* 0x000fe20000400000 */
[----:B------:R-:W-:-:S03]  /*2bf0*/  ISETP.GT.AND P2, PT, R0, RZ, P0 ;  /* 0x000000ff0000720c */ /* 0x000fc60000744270 */
[----:B------:R-:W-:Y:S01]  /*2c00*/  FFMA R175, R89, R155, R88 ;  /* 0x0000009b59af7223 */ /* 0x000fe20000000058 */
[----:B------:R-:W-:Y:S01]  /*2c10*/  IMAD.X R167, R171, 0x1, R159, P4 ;  /* 0x00000001aba77824 */ /* 0x000fe200020e069f */
[----:B------:R-:W-:-:S03]  /*2c20*/  LEA R88, P4, R166, R10, 0x2 ;  /* 0x0000000aa6587211 */ /* 0x000fc600078810ff */
[----:B------:R-:W-:Y:S02]  /*2c30*/  F2FP.TF32.F32.PACK_B R175, R175 ;  /* 0x000000afffaf723e */ /* 0x000fe400024050ff */
[----:B------:R-:W-:-:S03]  /*2c40*/  LEA.HI.X R89, R166, R11, R167, 0x2, P4 ;  /* 0x0000000ba6597211 */ /* 0x000fc600020f14a7 */
[----:B------:R2:W-:Y:S04]  /*2c50*/  @P1 STG.E desc[UR36][R160.64+0x4], R175 ;  /* 0x000004afa0001986 */ /* 0x0005e8000c101924 */
[----:B------:R3:W0:Y:S01]  /*2c60*/  @P2 LDG.E.LTC128B R154, desc[UR36][R88.64] ;  /* 0x00000024589a2981 */ /* 0x000622000c1e1920 */
[----:B------:R-:W-:Y:S01]  /*2c70*/  IMAD.SHL.U32 R167, R4, 0x20, RZ ;  /* 0x0000002004a77824 */ /* 0x000fe200078e00ff */
[----:B------:R-:W-:Y:S01]  /*2c80*/  IADD3 R172, P1, R6, R172, RZ ;  /* 0x000000ac06ac7210 */ /* 0x000fe20007f3e0ff */
[----:B------:R-:W-:Y:S03]  /*2c90*/  BSSY B1, `(.L_x_36) ;  /* 0x0000011000017945 */ /* 0x000fe60003800000 */
[----:B------:R-:W-:Y:S01]  /*2ca0*/  IADD3 R170, P4, R167, R160, RZ ;  /* 0x000000a0a7aa7210 */ /* 0x000fe20007f9e0ff */
[----:B------:R-:W-:Y:S01]  /*2cb0*/  IMAD.X R173, R7, 0x1, R171, P1 ;  /* 0x0000000107ad7824 */ /* 0x000fe200008e06ab */
[----:B------:R-:W-:Y:S01]  /*2cc0*/  ISETP.GT.AND P1, PT, R0, 0x1, P0 ;  /* 0x000000010000780c */ /* 0x000fe20000724270 */
[----:B------:R-:W-:-:S03]  /*2cd0*/  IMAD.WIDE.U32 R172, R23, R12, R172 ;  /* 0x0000000c17ac7225 */ /* 0x000fc600078e00ac */
[----:B---3--:R-:W-:Y:S02]  /*2ce0*/  LEA R88, P5, R172, R10, 0x2 ;  /* 0x0000000aac587211 */ /* 0x008fe400078a10ff */
[----:B0-----:R-:W-:-:S05]  /*2cf0*/  LOP3.LUT R169, R154, 0xffffe000, RZ, 0xc0, !PT ;  /* 0xffffe0009aa97812 */ /* 0x001fca00078ec0ff */
[----:B------:R-:W-:-:S04]  /*2d00*/  FMUL R169, R169, R156 ;  /* 0x0000009ca9a97220 */ /* 0x000fc80000400000 */
[----:B------:R-:W-:Y:S01]  /*2d10*/  FFMA R177, R90, R155, R169 ;  /* 0x0000009b5ab17223 */ /* 0x000fe200000000a9 */
[----:B------:R-:W-:Y:S01]  /*2d20*/  SHF.L.U64.HI R169, R4, 0x5, R5 ;  /* 0x0000000504a97819 */ /* 0x000fe20000010205 */
[----:B------:R-:W-:-:S03]  /*2d30*/  IMAD.IADD R90, R13, 0x1, R173 ;  /* 0x000000010d5a7824 */ /* 0x000fc600078e02ad */
[----:B------:R-:W-:Y:S01]  /*2d40*/  F2FP.TF32.F32.PACK_B R177, R177 ;  /* 0x000000b1ffb1723e */ /* 0x000fe200024050ff */
[----:B------:R-:W-:Y:S01]  /*2d50*/  IMAD.X R171, R169, 0x1, R161, P4 ;  /* 0x00000001a9ab7824 */ /* 0x000fe200020e06a1 */
[----:B------:R-:W-:-:S04]  /*2d60*/  LEA.HI.X R89, R172, R11, R90, 0x2, P5 ;  /* 0x0000000bac597211 */ /* 0x000fc800028f145a */
[----:B------:R2:W-:Y:S01]  /*2d70*/  @P2 STG.E desc[UR36][R170.64], R177 ;  /* 0x000000b1aa002986 */ /* 0x0005e2000c101924 */
[----:B------:R-:W-:Y:S05]  /*2d80*/  @!P1 BRA `(.L_x_37) ;  /* 0x0000000000049947 */ /* 0x000fea0003800000 */
[----:B------:R0:W5:Y:S02]  /*2d90*/  LDG.E.LTC128B R154, desc[UR36][R88.64+0x4] ;  /* 0x00000424589a7981 */ /* 0x000164000c1e1920 */
.L_x_37:
[----:B------:R-:W-:Y:S05]  /*2da0*/  BSYNC B1 ;  /* 0x0000000000017941 */ /* 0x000fea0003800000 */
.L_x_36:
[----:B-----5:R-:W-:Y:S01]  /*2db0*/  LOP3.LUT R173, R154, 0xffffe000, RZ, 0xc0, !PT ;  /* 0xffffe0009aad7812 */ /* 0x020fe200078ec0ff */
[----:B------:R-:W-:Y:S01]  /*2dc0*/  BSSY B1, `(.L_x_38) ;  /* 0x000000a000017945 */ /* 0x000fe20003800000 */
[----:B------:R-:W-:-:S03]  /*2dd0*/  ISETP.GT.AND P2, PT, R0, 0x8, P3 ;  /* 0x000000080000780c */ /* 0x000fc60001f44270 */
[----:B------:R-:W-:-:S04]  /*2de0*/  FMUL R90, R173, R156 ;  /* 0x0000009cad5a7220 */ /* 0x000fc80000400000 */
[----:B------:R-:W-:Y:S01]  /*2df0*/  FFMA R173, R91, R155, R90 ;  /* 0x0000009b5bad7223 */ /* 0x000fe2000000005a */
[----:B------:R-:W-:Y:S02]  /*2e00*/  @P1 IMAD.MOV.U32 R90, RZ, RZ, R170 ;  /* 0x000000ffff5a1224 */ /* 0x000fe400078e00aa */
[----:B------:R-:W-:Y:S02]  /*2e10*/  @P1 IMAD.MOV.U32 R91, RZ, RZ, R171 ;  /* 0x000000ffff5b1224 */ /* 0x000fe400078e00ab */
[----:B------:R-:W-:-:S05]  /*2e20*/  F2FP.TF32.F32.PACK_B R173, R173 ;  /* 0x000000adffad723e */ /* 0x000fca00024050ff */
[----:B------:R3:W-:Y:S01]  /*2e30*/  @P1 STG.E desc[UR36][R90.64+0x4], R173 ;  /* 0x000004ad5a001986 */ /* 0x0007e2000c101924 */
[----:B------:R-:W-:Y:S05]  /*2e40*/  @!P2 BRA `(.L_x_39) ;  /* 0x000000000004a947 */ /* 0x000fea0003800000 */
[----:B------:R4:W5:Y:S02]  /*2e50*/  LDG.E.LTC128B R154, desc[UR36][R164.64+0x20] ;  /* 0x00002024a49a7981 */ /* 0x000964000c1e1920 */
.L_x_39:
[----:B------:R-:W-:Y:S05]  /*2e60*/  BSYNC B1 ;  /* 0x0000000000017941 */ /* 0x000fea0003800000 */
.L_x_38:
[----:B---3-5:R-:W-:Y:S01]  /*2e70*/  LOP3.LUT R91, R154, 0xffffe000, RZ, 0xc0, !PT ;  /* 0xffffe0009a5b7812 */ /* 0x028fe200078ec0ff */
[----:B------:R-:W-:Y:S01]  /*2e80*/  @P2 IMAD.MOV.U32 R90, RZ, RZ, R160 ;  /* 0x000000ffff5a2224 */ /* 0x000fe200078e00a0 */
[----:B------:R-:W-:Y:S01]  /*2e90*/  ISETP.GT.AND P1, PT, R0, 0x9, P3 ;  /* 0x000000090000780c */ /* 0x000fe20001f24270 */
[----:B------:R-:W-:Y:S02]  /*2ea0*/  BSSY B1, `(.L_x_40) ;  /* 0x0000008000017945 */ /* 0x000fe40003800000 */
[----:B------:R-:W-:-:S04]  /*2eb0*/  FMUL R91, R91, R156 ;  /* 0x0000009c5b5b7220 */ /* 0x000fc80000400000 */
[----:B------:R-:W-:Y:S01]  /*2ec0*/  FFMA R173, R92, R155, R91 ;  /* 0x0000009b5cad7223 */ /* 0x000fe2000000005b */
[----:B------:R-:W-:-:S04]  /*2ed0*/  @P2 IMAD.MOV.U32 R91, RZ, RZ, R161 ;  /* 0x000000ffff5b2224 */ /* 0x000fc800078e00a1 */
[----:B------:R-:W-:-:S05]  /*2ee0*/  F2FP.TF32.F32.PACK_B R173, R173 ;  /* 0x000000adffad723e */ /* 0x000fca00024050ff */
[----:B------:R3:W-:Y:S01]  /*2ef0*/  @P2 STG.E desc[UR36][R90.64+0x20], R173 ;  /* 0x000020ad5a002986 */ /* 0x0007e2000c101924 */
[----:B------:R-:W-:Y:S05]  /*2f00*/  @!P1 BRA `(.L_x_41) ;  /* 0x0000000000049947 */ /* 0x000fea0003800000 */
[----:B------:R0:W5:Y:S02]  /*2f10*/  LDG.E.LTC128B R154, desc[UR36][R164.64+0x24] ;  /* 0x00002424a49a7981 */ /* 0x000164000c1e1920 */
.L_x_41:
[----:B------:R-:W-:Y:S05]  /*2f20*/  BSYNC B1 ;  /* 0x0000000000017941 */ /* 0x000fea0003800000 */
.L_x_40:
[----:B---3-5:R-:W-:Y:S01]  /*2f30*/  LOP3.LUT R91, R154, 0xffffe000, RZ, 0xc0, !PT ;  /* 0xffffe0009a5b7812 */ /* 0x028fe200078ec0ff */
[----:B------:R-:W-:Y:S01]  /*2f40*/  BSSY B1, `(.L_x_42) ;  /* 0x000000a000017945 */ /* 0x000fe20003800000 */
[----:B------:R-:W-:-:S03]  /*2f50*/  ISETP.GT.AND P2, PT, R0, 0x8, P0 ;  /* 0x000000080000780c */ /* 0x000fc60000744270 */
[----:B------:R-:W-:Y:S01]  /*2f60*/  FMUL R90, R91, R156 ;  /* 0x0000009c5b5a7220 */ /* 0x000fe20000400000 */
[----:B------:R-:W-:-:S03]  /*2f70*/  @P1 IMAD.MOV.U32 R91, RZ, RZ, R161 ;  /* 0x000000ffff5b1224 */ /* 0x000fc600078e00a1 */
[----:B------:R-:W-:Y:S01]  /*2f80*/  FFMA R93, R93, R155, R90 ;  /* 0x0000009b5d5d7223 */ /* 0x000fe2000000005a */
[----:B------:R-:W-:-:S04]  /*2f90*/  @P1 IMAD.MOV.U32 R90, RZ, RZ, R160 ;  /* 0x000000ffff5a1224 */ /* 0x000fc800078e00a0 */
[----:B------:R-:W-:-:S05]  /*2fa0*/  F2FP.TF32.F32.PACK_B R93, R93 ;  /* 0x0000005dff5d723e */ /* 0x000fca00024050ff */
[----:B------:R3:W-:Y:S01]  /*2fb0*/  @P1 STG.E desc[UR36][R90.64+0x24], R93 ;  /* 0x0000245d5a001986 */ /* 0x0007e2000c101924 */
[----:B------:R-:W-:Y:S05]  /*2fc0*/  @!P2 BRA `(.L_x_43) ;  /* 0x000000000004a947 */ /* 0x000fea0003800000 */
[----:B------:R0:W5:Y:S02]  /*2fd0*/  LDG.E.LTC128B R154, desc[UR36][R88.64+0x20] ;  /* 0x00002024589a7981 */ /* 0x000164000c1e1920 */
.L_x_43:
[----:B------:R-:W-:Y:S05]  /*2fe0*/  BSYNC B1 ;  /* 0x0000000000017941 */ /* 0x000fea0003800000 */
.L_x_42:
        /* <DEDUP_REMOVED lines=11> */
.L_x_45:
[----:B------:R-:W-:Y:S05]  /*30a0*/  BSYNC B1 ;  /* 0x0000000000017941 */ /* 0x000fea0003800000 */
.L_x_44:
        /* <DEDUP_REMOVED lines=11> */
.L_x_47:
[----:B------:R-:W-:Y:S05]  /*3160*/  BSYNC B1 ;  /* 0x0000000000017941 */ /* 0x000fea0003800000 */
.L_x_46:
        /* <DEDUP_REMOVED lines=11> */
.L_x_49:
[----:B------:R-:W-:Y:S05]  /*3220*/  BSYNC B1 ;  /* 0x0000000000017941 */ /* 0x000fea0003800000 */
.L_x_48:
        /* <DEDUP_REMOVED lines=11> */
.L_x_51:
[----:B------:R-:W-:Y:S05]  /*32e0*/  BSYNC B1 ;  /* 0x0000000000017941 */ /* 0x000fea0003800000 */
.L_x_50:
        /* <DEDUP_REMOVED lines=11> */
.L_x_53:
[----:B------:R-:W-:Y:S05]  /*33a0*/  BSYNC B1 ;  /* 0x0000000000017941 */ /* 0x000fea0003800000 */
.L_x_52:
        /* <DEDUP_REMOVED lines=11> */
.L_x_55:
[----:B------:R-:W-:Y:S05]  /*3460*/  BSYNC B1 ;  /* 0x0000000000017941 */ /* 0x000fea0003800000 */
.L_x_54:
        /* <DEDUP_REMOVED lines=11> */
.L_x_57:
[----:B------:R-:W-:Y:S05]  /*3520*/  BSYNC B1 ;  /* 0x0000000000017941 */ /* 0x000fea0003800000 */
.L_x_56:
        /* <DEDUP_REMOVED lines=11> */
.L_x_59:
[----:B------:R-:W-:Y:S05]  /*35e0*/  BSYNC B1 ;  /* 0x0000000000017941 */ /* 0x000fea0003800000 */
.L_x_58:
        /* <DEDUP_REMOVED lines=11> */
.L_x_61:
[----:B------:R-:W-:Y:S05]  /*36a0*/  BSYNC B1 ;  /* 0x0000000000017941 */ /* 0x000fea0003800000 */
.L_x_60:
        /* <DEDUP_REMOVED lines=11> */
.L_x_63:
[----:B------:R-:W-:Y:S05]  /*3760*/  BSYNC B1 ;  /* 0x0000000000017941 */ /* 0x000fea0003800000 */
.L_x_62:
        /* <DEDUP_REMOVED lines=11> */
.L_x_65:
[----:B------:R-:W-:Y:S05]  /*3820*/  BSYNC B1 ;  /* 0x0000000000017941 */ /* 0x000fea0003800000 */
.L_x_64:
        /* <DEDUP_REMOVED lines=11> */
.L_x_67:
[----:B------:R-:W-:Y:S05]  /*38e0*/  BSYNC B1 ;  /* 0x0000000000017941 */ /* 0x000fea0003800000 */
.L_x_66:
        /* <DEDUP_REMOVED lines=11> */
.L_x_69:
[----:B------:R-:W-:Y:S05]  /*39a0*/  BSYNC B1 ;  /* 0x0000000000017941 */ /* 0x000fea0003800000 */
.L_x_68:
        /* <DEDUP_REMOVED lines=11> */
.L_x_71:
[----:B------:R-:W-:Y:S05]  /*3a60*/  BSYNC B1 ;  /* 0x0000000000017941 */ /* 0x000fea0003800000 */
.L_x_70:
        /* <DEDUP_REMOVED lines=11> */
.L_x_73:
[----:B------:R-:W-:Y:S05]  /*3b20*/  BSYNC B1 ;  /* 0x0000000000017941 */ /* 0x000fea0003800000 */
.L_x_72:
        /* <DEDUP_REMOVED lines=11> */
.L_x_75:
[----:B------:R-:W-:Y:S05]  /*3be0*/  BSYNC B1 ;  /* 0x0000000000017941 */ /* 0x000fea0003800000 */
.L_x_74:
        /* <DEDUP_REMOVED lines=11> */
.L_x_77:
[----:B------:R-:W-:Y:S05]  /*3ca0*/  BSYNC B1 ;  /* 0x0000000000017941 */ /* 0x000fea0003800000 */
.L_x_76:
        /* <DEDUP_REMOVED lines=11> */
.L_x_79:
[----:B------:R-:W-:Y:S05]  /*3d60*/  BSYNC B1 ;  /* 0x0000000000017941 */ /* 0x000fea0003800000 */
.L_x_78:
        /* <DEDUP_REMOVED lines=11> */
.L_x_81:
[----:B------:R-:W-:Y:S05]  /*3e20*/  BSYNC B1 ;  /* 0x0000000000017941 */ /* 0x000fea0003800000 */
.L_x_80:
        /* <DEDUP_REMOVED lines=11> */
.L_x_83:
[----:B------:R-:W-:Y:S05]  /*3ee0*/  BSYNC B1 ;  /* 0x0000000000017941 */ /* 0x000fea0003800000 */
.L_x_82:
        /* <DEDUP_REMOVED lines=11> */
.L_x_85:
[----:B------:R-:W-:Y:S05]  /*3fa0*/  BSYNC B1 ;  /* 0x0000000000017941 */ /* 0x000fea0003800000 */
.L_x_84:
        /* <DEDUP_REMOVED lines=11> */
.L_x_87:
[----:B------:R-:W-:Y:S05]  /*4060*/  BSYNC B1 ;  /* 0x0000000000017941 */ /* 0x000fea0003800000 */
.L_x_86:
        /* <DEDUP_REMOVED lines=11> */
.L_x_89:
[----:B------:R-:W-:Y:S05]  /*4120*/  BSYNC B1 ;  /* 0x0000000000017941 */ /* 0x000fea0003800000 */
.L_x_88:
        /* <DEDUP_REMOVED lines=11> */
.L_x_91:
[----:B------:R-:W-:Y:S05]  /*41e0*/  BSYNC B1 ;  /* 0x0000000000017941 */ /* 0x000fea0003800000 */
.L_x_90:
        /* <DEDUP_REMOVED lines=11> */
.L_x_93:
[----:B------:R-:W-:Y:S05]  /*42a0*/  BSYNC B1 ;  /* 0x0000000000017941 */ /* 0x000fea0003800000 */
.L_x_92:
        /* <DEDUP_REMOVED lines=11> */
.L_x_95:
[----:B------:R-:W-:Y:S05]  /*4360*/  BSYNC B1 ;  /* 0x0000000000017941 */ /* 0x000fea0003800000 */
.L_x_94:
        /* <DEDUP_REMOVED lines=11> */
.L_x_97:
[----:B------:R-:W-:Y:S05]  /*4420*/  BSYNC B1 ;  /* 0x0000000000017941 */ /* 0x000fea0003800000 */
.L_x_96:
        /* <DEDUP_REMOVED lines=11> */
.L_x_99:
[----:B------:R-:W-:Y:S05]  /*44e0*/  BSYNC B1 ;  /* 0x0000000000017941 */ /* 0x000fea0003800000 */
.L_x_98:
        /* <DEDUP_REMOVED lines=11> */
.L_x_101:
[----:B------:R-:W-:Y:S05]  /*45a0*/  BSYNC B1 ;  /* 0x0000000000017941 */ /* 0x000fea0003800000 */
.L_x_100:
        /* <DEDUP_REMOVED lines=11> */
.L_x_103:
[----:B------:R-:W-:Y:S05]  /*4660*/  BSYNC B1 ;  /* 0x0000000000017941 */ /* 0x000fea0003800000 */
.L_x_102:
        /* <DEDUP_REMOVED lines=11> */
.L_x_105:
[----:B------:R-:W-:Y:S05]  /*4720*/  BSYNC B1 ;  /* 0x0000000000017941 */ /* 0x000fea0003800000 */
.L_x_104:
        /* <DEDUP_REMOVED lines=11> */
.L_x_107:
[----:B------:R-:W-:Y:S05]  /*47e0*/  BSYNC B1 ;  /* 0x0000000000017941 */ /* 0x000fea0003800000 */
.L_x_106:
        /* <DEDUP_REMOVED lines=11> */
.L_x_109:
[----:B------:R-:W-:Y:S05]  /*48a0*/  BSYNC B1 ;  /* 0x0000000000017941 */ /* 0x000fea0003800000 */
.L_x_108:
        /* <DEDUP_REMOVED lines=11> */
.L_x_111:
[----:B------:R-:W-:Y:S05]  /*4960*/  BSYNC B1 ;  /* 0x0000000000017941 */ /* 0x000fea0003800000 */
.L_x_110:
        /* <DEDUP_REMOVED lines=11> */
.L_x_113:
[----:B------:R-:W-:Y:S05]  /*4a20*/  BSYNC B1 ;  /* 0x0000000000017941 */ /* 0x000fea0003800000 */
.L_x_112:
        /* <DEDUP_REMOVED lines=11> */
.L_x_115:
[----:B------:R-:W-:Y:S05]  /*4ae0*/  BSYNC B1 ;  /* 0x0000000000017941 */ /* 0x000fea0003800000 */
.L_x_114:
        /* <DEDUP_REMOVED lines=11> */
.L_x_117:
[----:B------:R-:W-:Y:S05]  /*4ba0*/  BSYNC B1 ;  /* 0x0000000000017941 */ /* 0x000fea0003800000 */
.L_x_116:
        /* <DEDUP_REMOVED lines=11> */
.L_x_119:
[----:B------:R-:W-:Y:S05]  /*4c60*/  BSYNC B1 ;  /* 0x0000000000017941 */ /* 0x000fea0003800000 */
.L_x_118:
        /* <DEDUP_REMOVED lines=11> */
.L_x_121:
[----:B------:R-:W-:Y:S05]  /*4d20*/  BSYNC B1 ;  /* 0x0000000000017941 */ /* 0x000fea0003800000 */
.L_x_120:
        /* <DEDUP_REMOVED lines=11> */
.L_x_123:
[----:B------:R-:W-:Y:S05]  /*4de0*/  BSYNC B1 ;  /* 0x0000000000017941 */ /* 0x000fea0003800000 */
.L_x_122:
        /* <DEDUP_REMOVED lines=11> */
.L_x_125:
[----:B------:R-:W-:Y:S05]  /*4ea0*/  BSYNC B1 ;  /* 0x0000000000017941 */ /* 0x000fea0003800000 */
.L_x_124:
        /* <DEDUP_REMOVED lines=11> */
.L_x_127:
[----:B------:R-:W-:Y:S05]  /*4f60*/  BSYNC B1 ;  /* 0x0000000000017941 */ /* 0x000fea0003800000 */
.L_x_126:
        /* <DEDUP_REMOVED lines=11> */
.L_x_129:
[----:B------:R-:W-:Y:S05]  /*5020*/  BSYNC B1 ;  /* 0x0000000000017941 */ /* 0x000fea0003800000 */
.L_x_128:
        /* <DEDUP_REMOVED lines=11> */
.L_x_131:
[----:B------:R-:W-:Y:S05]  /*50e0*/  BSYNC B1 ;  /* 0x0000000000017941 */ /* 0x000fea0003800000 */
.L_x_130:
        /* <DEDUP_REMOVED lines=11> */
.L_x_133:
[----:B------:R-:W-:Y:S05]  /*51a0*/  BSYNC B1 ;  /* 0x0000000000017941 */ /* 0x000fea0003800000 */
.L_x_132:
        /* <DEDUP_REMOVED lines=11> */
.L_x_135:
[----:B------:R-:W-:Y:S05]  /*5260*/  BSYNC B1 ;  /* 0x0000000000017941 */ /* 0x000fea0003800000 */
.L_x_134:
        /* <DEDUP_REMOVED lines=11> */
.L_x_137:
[----:B------:R-:W-:Y:S05]  /*5320*/  BSYNC B1 ;  /* 0x0000000000017941 */ /* 0x000fea0003800000 */
.L_x_136:
        /* <DEDUP_REMOVED lines=11> */
.L_x_139:
[----:B------:R-:W-:Y:S05]  /*53e0*/  BSYNC B1 ;  /* 0x0000000000017941 */ /* 0x000fea0003800000 */
.L_x_138:
        /* <DEDUP_REMOVED lines=11> */
.L_x_141:
[----:B------:R-:W-:Y:S05]  /*54a0*/  BSYNC B1 ;  /* 0x0000000000017941 */ /* 0x000fea0003800000 */
.L_x_140:
        /* <DEDUP_REMOVED lines=11> */
.L_x_143:
[----:B------:R-:W-:Y:S05]  /*5560*/  BSYNC B1 ;  /* 0x0000000000017941 */ /* 0x000fea0003800000 */
.L_x_142:
        /* <DEDUP_REMOVED lines=11> */
.L_x_145:
[----:B------:R-:W-:Y:S05]  /*5620*/  BSYNC B1 ;  /* 0x0000000000017941 */ /* 0x000fea0003800000 */
.L_x_144:
        /* <DEDUP_REMOVED lines=11> */
.L_x_147:
[----:B------:R-:W-:Y:S05]  /*56e0*/  BSYNC B1 ;  /* 0x0000000000017941 */ /* 0x000fea0003800000 */
.L_x_146:
        /* <DEDUP_REMOVED lines=11> */
.L_x_149:
[----:B------:R-:W-:Y:S05]  /*57a0*/  BSYNC B1 ;  /* 0x0000000000017941 */ /* 0x000fea0003800000 */
.L_x_148:
        /* <DEDUP_REMOVED lines=11> */
.L_x_151:
[----:B------:R-:W-:Y:S05]  /*5860*/  BSYNC B1 ;  /* 0x0000000000017941 */ /* 0x000fea0003800000 */
.L_x_150:
        /* <DEDUP_REMOVED lines=11> */
.L_x_153:
[----:B------:R-:W-:Y:S05]  /*5920*/  BSYNC B1 ;  /* 0x0000000000017941 */ /* 0x000fea0003800000 */
.L_x_152:
        /* <DEDUP_REMOVED lines=11> */
.L_x_155:
[----:B------:R-:W-:Y:S05]  /*59e0*/  BSYNC B1 ;  /* 0x0000000000017941 */ /* 0x000fea0003800000 */
.L_x_154:
[----:B---3-5:R-:W-:Y:S01]  /*59f0*/  LOP3.LUT R91, R154, 0xffffe000, RZ, 0xc0, !PT ;  /* 0xffffe0009a5b7812 */ /* 0x028fe200078ec0ff */
[----:B------:R-:W-:Y:S01]  /*5a00*/  @P2 IMAD.MOV.U32 R8, RZ, RZ, R170 ;  /* 0x000000ffff082224 */ /* 0x000fe200078e00aa */
[----:B------:R-:W-:Y:S01]  /*5a10*/  IADD3 R157, P1, R157, 0x80, RZ ;  /* 0x000000809d9d7810 */ /* 0x000fe20007f3e0ff */
[----:B------:R-:W-:Y:S02]  /*5a20*/  BSSY B1, `(.L_x_156) ;  /* 0x000000b000017945 */ /* 0x000fe40003800000 */
[----:B------:R-:W-:Y:S02]  /*5a30*/  FMUL R91, R91, R156 ;  /* 0x0000009c5b5b7220 */ /* 0x000fe40000400000 */
[----:B------:R-:W-:Y:S01]  /*5a40*/  IMAD.X R9, RZ, RZ, R9, P1 ;  /* 0x000000ffff097224 */ /* 0x000fe200008e0609 */
[----:B------:R-:W-:Y:S01]  /*5a50*/  ISETP.GT.AND P1, PT, R0, 0x79, P0 ;  /* 0x000000790000780c */ /* 0x000fe20000724270 */
[----:B------:R-:W-:Y:S02]  /*5a60*/  FFMA R91, R150, R155, R91 ;  /* 0x0000009b965b7223 */ /* 0x000fe4000000005b */
[----:B------:R-:W-:-:S02]  /*5a70*/  IMAD R90, R9, R14, RZ ;  /* 0x0000000e095a7224 */ /* 0x000fc400078e02ff */
[----:B------:R-:W-:Y:S01]  /*5a80*/  @P2 IMAD.MOV.U32 R9, RZ, RZ, R171 ;  /* 0x000000ffff092224 */ /* 0x000fe200078e00ab */
[----:B------:R-:W-:-:S05]  /*5a90*/  F2FP.TF32.F32.PACK_B R91, R91 ;  /* 0x0000005bff5b723e */ /* 0x000fca00024050ff */
[----:B------:R3:W-:Y:S02]  /*5aa0*/  @P2 STG.E desc[UR36][R8.64+0x1e0], R91 ;  /* 0x0001e05b08002986 */ /* 0x0007e4000c101924 */
[----:B------:R-:W-:Y:S05]  /*5ab0*/  @!P1 BRA `(.L_x_157) ;  /* 0x0000000000049947 */ /* 0x000fea0003800000 */
[----:B------:R0:W5:Y:S02]  /*5ac0*/  LDG.E.LTC128B R154, desc[UR36][R88.64+0x1e4] ;  /* 0x0001e424589a7981 */ /* 0x000164000c1e1920 */
.L_x_157:
[----:B------:R-:W-:Y:S05]  /*5ad0*/  BSYNC B1 ;  /* 0x0000000000017941 */ /* 0x000fea0003800000 */
.L_x_156:
[----:B0----5:R-:W-:Y:S01]  /*5ae0*/  LOP3.LUT R89, R154, 0xffffe000, RZ, 0xc0, !PT ;  /* 0xffffe0009a597812 */ /* 0x021fe200078ec0ff */
[----:B------:R-:W-:Y:S01]  /*5af0*/  IMAD R97, R157, R15, R90 ;  /* 0x0000000f9d617224 */ /* 0x000fe200078e025a */
[----:B------:R-:W-:Y:S01]  /*5b00*/  ISETP.GT.AND P0, PT, R3, 0x80, PT ;  /* 0x000000800300780c */ /* 0x000fe20003f04270 */
[----:B---3--:R-:W-:-:S04]  /*5b10*/  IMAD.WIDE.U32 R8, R157, R14, R158 ;  /* 0x0000000e9d087225 */ /* 0x008fc800078e009e */
[----:B------:R-:W-:Y:S01]  /*5b20*/  FMUL R88, R89, R156 ;  /* 0x0000009c59587220 */ /* 0x000fe20000400000 */
[----:B------:R-:W-:Y:S01]  /*5b30*/  ISETP.GT.AND P3, PT, R0, RZ, P0 ;  /* 0x000000ff0000720c */ /* 0x000fe20000764270 */
[----:B------:R-:W-:Y:S02]  /*5b40*/  IMAD.IADD R9, R9, 0x1, R97 ;  /* 0x0000000109097824 */ /* 0x000fe400078e0261 */
[----:B------:R-:W-:Y:S01]  /*5b50*/  FFMA R151, R151, R155, R88 ;  /* 0x0000009b97977223 */ /* 0x000fe20000000058 */
[----:B------:R-:W-:-:S04]  /*5b60*/  LEA R88, P2, R8, R10, 0x2 ;  /* 0x0000000a08587211 */ /* 0x000fc800078410ff */
[----:B------:R-:W-:Y:S02]  /*5b70*/  F2FP.TF32.F32.PACK_B R151, R151 ;  /* 0x00000097ff97723e */ /* 0x000fe400024050ff */
[----:B------:R-:W-:-:S03]  /*5b80*/  LEA.HI.X R89, R8, R11, R9, 0x2, P2 ;  /* 0x0000000b08597211 */ /* 0x000fc600010f1409 */
[----:B------:R0:W-:Y:S04]  /*5b90*/  @P1 STG.E desc[UR36][R170.64+0x1e4], R151 ;  /* 0x0001e497aa001986 */ /* 0x0001e8000c101924 */
[----:B------:R-:W3:Y:S01]  /*5ba0*/  @P3 LDG.E.LTC128B R154, desc[UR36][R88.64] ;  /* 0x00000024589a3981 */ /* 0x000ee2000c1e1920 */
[----:B------:R-:W-:Y:S01]  /*5bb0*/  IMAD.WIDE.U32 R8, R157, R14, R6 ;  /* 0x0000000e9d087225 */ /* 0x000fe200078e0006 */
[----:B------:R-:W-:Y:S01]  /*5bc0*/  SHF.L.U64.HI R95, R4, 0x9, R5 ;  /* 0x00000009045f7819 */ /* 0x000fe20000010205 */
[----:B------:R-:W-:Y:S01]  /*5bd0*/  BSSY B1, `(.L_x_158) ;  /* 0x0000011000017945 */ /* 0x000fe20003800000 */
[----:B------:R-:W-:Y:S01]  /*5be0*/  ISETP.GT.AND P2, PT, R0, 0x1, P0 ;  /* 0x000000010000780c */ /* 0x000fe20000744270 */
[----:B------:R-:W-:Y:S02]  /*5bf0*/  IMAD.IADD R9, R97, 0x1, R9 ;  /* 0x0000000161097824 */ /* 0x000fe400078e0209 */
[----:B------:R-:W-:-:S02]  /*5c00*/  IMAD.SHL.U32 R93, R4, 0x200, RZ ;  /* 0x00000200045d7824 */ /* 0x000fc400078e00ff */
[----:B------:R-:W-:-:S03]  /*5c10*/  IMAD.WIDE.U32 R90, R23, R12, R8 ;  /* 0x0000000c175a7225 */ /* 0x000fc600078e0008 */
[----:B------:R-:W-:Y:S01]  /*5c20*/  IADD3 R8, P1, R93, R160, RZ ;  /* 0x000000a05d087210 */ /* 0x000fe20007f3e0ff */
[----:B------:R-:W-:Y:S01]  /*5c30*/  IMAD.IADD R5, R13, 0x1, R91 ;  /* 0x000000010d057824 */ /* 0x000fe200078e025b */
[----:B------:R-:W-:-:S03]  /*5c40*/  LEA R4, P4, R90, R10, 0x2 ;  /* 0x0000000a5a047211 */ /* 0x000fc600078810ff */
[----:B------:R-:W-:Y:S01]  /*5c50*/  IMAD.X R9, R95, 0x1, R161, P1 ;  /* 0x000000015f097824 */ /* 0x000fe200008e06a1 */
[----:B------:R-:W-:Y:S02]  /*5c60*/  LEA.HI.X R5, R90, R11, R5, 0x2, P4 ;  /* 0x0000000b5a057211 */ /* 0x000fe400020f1405 */
[----:B---3--:R-:W-:-:S05]  /*5c70*/  LOP3.LUT R15, R154, 0xffffe000, RZ, 0xc0, !PT ;  /* 0xffffe0009a0f7812 */ /* 0x008fca00078ec0ff */
[----:B------:R-:W-:-:S04]  /*5c80*/  FMUL R15, R15, R156 ;  /* 0x0000009c0f0f7220 */ /* 0x000fc80000400000 */
[----:B------:R-:W-:-:S05]  /*5c90*/  FFMA R15, R24, R155, R15 ;  /* 0x0000009b180f7223 */ /* 0x000fca000000000f */
[----:B------:R-:W-:-:S05]  /*5ca0*/  F2FP.TF32.F32.PACK_B R15, R15 ;  /* 0x0000000fff0f723e */ /* 0x000fca00024050ff */
[----:B------:R0:W-:Y:S01]  /*5cb0*/  @P3 STG.E desc[UR36][R8.64], R15 ;  /* 0x0000000f08003986 */ /* 0x0001e2000c101924 */
[----:B------:R-:W-:Y:S05]  /*5cc0*/  @!P2 BRA `(.L_x_159) ;  /* 0x000000000004a947 */ /* 0x000fea0003800000 */
[----:B------:R3:W5:Y:S02]  /*5cd0*/  LDG.E.LTC128B R154, desc[UR36][R4.64+0x4] ;  /* 0x00000424049a7981 */ /* 0x000764000c1e1920 */
.L_x_159:
[----:B------:R-:W-:Y:S05]  /*5ce0*/  BSYNC B1 ;  /* 0x0000000000017941 */ /* 0x000fea0003800000 */
.L_x_158:
[----:B-----5:R-:W-:Y:S01]  /*5cf0*/  LOP3.LUT R21, R154, 0xffffe000, RZ, 0xc0, !PT ;  /* 0xffffe0009a157812 */ /* 0x020fe200078ec0ff */
[----:B0-----:R-:W-:Y:S01]  /*5d00*/  IMAD.WIDE.U32 R14, R157, R14, R162 ;  /* 0x0000000e9d0e7225 */ /* 0x001fe200078e00a2 */
[----:B------:R-:W-:Y:S01]  /*5d10*/  ISETP.GT.AND P1, PT, R3, 0x88, PT ;  /* 0x000000880300780c */ /* 0x000fe20003f24270 */
[----:B------:R-:W-:Y:S02]  /*5d20*/  BSSY B1, `(.L_x_160) ;  /* 0x000000f000017945 */ /* 0x000fe40003800000 */
[----:B------:R-:W-:Y:S01]  /*5d30*/  FMUL R24, R21, R156 ;  /* 0x0000009c15187220 */ /* 0x000fe20000400000 */
[----:B------:R-:W-:Y:S01]  /*5d40*/  ISETP.GT.AND P3, PT, R0, RZ, P1 ;  /* 0x000000ff0000720c */ /* 0x000fe20000f64270 */
[----:B------:R-:W-:Y:S01]  /*5d50*/  IMAD.IADD R97, R97, 0x1, R15 ;  /* 0x0000000161617824 */ /* 0x000fe200078e020f */
[-C--:B------:R-:W-:Y:S01]  /*5d60*/  IADD3 R20, P5, R20, R14.reuse, RZ ;  /* 0x0000000e14147210 */ /* 0x080fe20007fbe0ff */
[----:B------:R-:W-:Y:S01]  /*5d70*/  FFMA R25, R25, R155, R24 ;  /* 0x0000009b19197223 */ /* 0x000fe20000000018 */
[----:B------:R-:W-:-:S03]  /*5d80*/  IADD3 R14, P4, R6, R14, RZ ;  /* 0x0000000e060e7210 */ /* 0x000fc60007f9e0ff */
[----:B------:R-:W-:Y:S01]  /*5d90*/  IMAD.X R158, R97, 0x1, R159, P5 ;  /* 0x00000001619e7824 */ /* 0x000fe200028e069f */
[----:B------:R-:W-:Y:S01]  /*5da0*/  F2FP.TF32.F32.PACK_B R25, R25 ;  /* 0x00000019ff19723e */ /* 0x000fe200024050ff */
[----:B------:R-:W-:Y:S01]  /*5db0*/  IMAD.X R15, R7, 0x1, R97, P4 ;  /* 0x00000001070f7824 */ /* 0x000fe200020e0661 */
[----:B------:R-:W-:-:S03]  /*5dc0*/  LEA R6, P5, R20, R10, 0x2 ;  /* 0x0000000a14067211 */ /* 0x000fc600078a10ff */
[----:B------:R0:W-:Y:S01]  /*5dd0*/  @P2 STG.E desc[UR36][R8.64+0x4], R25 ;  /* 0x0000041908002986 */ /* 0x0001e2000c101924 */
[----:B------:R-:W-:Y:S01]  /*5de0*/  LEA.HI.X R7, R20, R11, R158, 0x2, P5 ;  /* 0x0000000b14077211 */ /* 0x000fe200028f149e */
[----:B------:R-:W-:Y:S08]  /*5df0*/  @!P3 BRA `(.L_x_161) ;  /* 0x000000000004b947 */ /* 0x000ff00003800000 */
[----:B------:R0:W5:Y:S02]  /*5e00*/  LDG.E.LTC128B R154, desc[UR36][R6.64] ;  /* 0x00000024069a7981 */ /* 0x000164000c1e1920 */
.L_x_161:
[----:B------:R-:W-:Y:S05]  /*5e10*/  BSYNC B1 ;  /* 0x0000000000017941 */ /* 0x000fea0003800000 */
.L_x_160:
[----:B-----5:R-:W-:Y:S01]  /*5e20*/  LOP3.LUT R3, R154, 0xffffe000, RZ, 0xc0, !PT ;  /* 0xffffe0009a037812 */ /* 0x020fe200078ec0ff */
[----:B------:R-:W-:Y:S01]  /*5e30*/  IMAD.WIDE.U32 R14, R23, R12, R14 ;  /* 0x0000000c170e7225 */ /* 0x000fe200078e000e */
[----:B0-----:R-:W-:Y:S01]  /*5e40*/  IADD3 R6, P4, R8, R167, RZ ;  /* 0x000000a708067210 */ /* 0x001fe20007f9e0ff */
[----:B------:R-:W-:Y:S01]  /*5e50*/  BSSY B1, `(.L_x_162) ;  /* 0x000000c000017945 */ /* 0x000fe20003800000 */
[----:B------:R-:W-:Y:S01]  /*5e60*/  ISETP.GT.AND P2, PT, R0, 0x1, P1 ;  /* 0x000000010000780c */ /* 0x000fe20000f44270 */
[----:B------:R-:W-:Y:S01]  /*5e70*/  FMUL R3, R3, R156 ;  /* 0x0000009c03037220 */ /* 0x000fe20000400000 */
[----:B------:R-:W-:Y:S01]  /*5e80*/  IMAD.IADD R13, R13, 0x1, R15 ;  /* 0x000000010d0d7824 */ /* 0x000fe200078e020f */
[----:B------:R-:W-:Y:S01]  /*5e90*/  LEA R10, P5, R14, R10, 0x2 ;  /* 0x0000000a0e0a7211 */ /* 0x000fe200078a10ff */
[----:B------:R-:W-:Y:S02]  /*5ea0*/  IMAD.X R7, R9, 0x1, R169, P4 ;  /* 0x0000000109077824 */ /* 0x000fe400020e06a9 */
[----:B------:R-:W-:Y:S01]  /*5eb0*/  FFMA R3, R26, R155, R3 ;  /* 0x0000009b1a037223 */ /* 0x000fe20000000003 */
[----:B------:R-:W-:-:S04]  /*5ec0*/  LEA.HI.X R11, R14, R11, R13, 0x2, P5 ;  /* 0x0000000b0e0b7211 */ /* 0x000fc800028f140d */
[----:B------:R-:W-:-:S05]  /*5ed0*/  F2FP.TF32.F32.PACK_B R3, R3 ;  /* 0x00000003ff03723e */ /* 0x000fca00024050ff */
[----:B------:R0:W-:Y:S01]  /*5ee0*/  @P3 STG.E desc[UR36][R6.64], R3 ;  /* 0x0000000306003986 */ /* 0x0001e2000c101924 */
[----:B------:R-:W-:Y:S05]  /*5ef0*/  @!P2 BRA `(.L_x_163) ;  /* 0x000000000004a947 */ /* 0x000fea0003800000 */
[----:B------:R0:W5:Y:S02]  /*5f00*/  LDG.E.LTC128B R154, desc[UR36][R10.64+0x4] ;  /* 0x000004240a9a7981 */ /* 0x000164000c1e1920 */
.L_x_163:
[----:B------:R-:W-:Y:S05]  /*5f10*/  BSYNC B1 ;  /* 0x0000000000017941 */ /* 0x000fea0003800000 */
.L_x_162:
[----:B0----5:R-:W-:Y:S01]  /*5f20*/  LOP3.LUT R3, R154, 0xffffe000, RZ, 0xc0, !PT ;  /* 0xffffe0009a037812 */ /* 0x021fe200078ec0ff */
[----:B------:R-:W-:Y:S01]  /*5f30*/  BSSY B1, `(.L_x_164) ;  /* 0x0000008000017945 */ /* 0x000fe20003800000 */
[----:B------:R-:W-:-:S03]  /*5f40*/  ISETP.GT.AND P3, PT, R0, 0x8, P0 ;  /* 0x000000080000780c */ /* 0x000fc60000764270 */
[----:B------:R-:W-:-:S04]  /*5f50*/  FMUL R12, R3, R156 ;  /* 0x0000009c030c7220 */ /* 0x000fc80000400000 */
[----:B------:R-:W-:-:S05]  /*5f60*/  FFMA R27, R27, R155, R12 ;  /* 0x0000009b1b1b7223 */ /* 0x000fca000000000c */
[----:B------:R-:W-:-:S05]  /*5f70*/  F2FP.TF32.F32.PACK_B R27, R27 ;  /* 0x0000001bff1b723e */ /* 0x000fca00024050ff */
[----:B------:R0:W-:Y:S01]  /*5f80*/  @P2 STG.E desc[UR36][R6.64+0x4], R27 ;  /* 0x0000041b06002986 */ /* 0x0001e2000c101924 */
[----:B------:R-:W-:Y:S05]  /*5f90*/  @!P3 BRA `(.L_x_165) ;  /* 0x000000000004b947 */ /* 0x000fea0003800000 */
[----:B------:R0:W5:Y:S02]  /*5fa0*/  LDG.E.LTC128B R154, desc[UR36][R4.64+0x20] ;  /* 0x00002024049a7981 */ /* 0x000164000c1e1920 */
.L_x_165:
[----:B------:R-:W-:Y:S05]  /*5fb0*/  BSYNC B1 ;  /* 0x0000000000017941 */ /* 0x000fea0003800000 */
.L_x_164:
[----:B-----5:R-:W-:Y:S01]  /*5fc0*/  LOP3.LUT R3, R154, 0xffffe000, RZ, 0xc0, !PT ;  /* 0xffffe0009a037812 */ /* 0x020fe200078ec0ff */
[----:B0-----:R-:W-:Y:S01]  /*5fd0*/  IMAD.MOV.U32 R6, RZ, RZ, R8 ;  /* 0x000000ffff067224 */ /* 0x001fe200078e0008 */
[----:B------:R-:W-:Y:S01]  /*5fe0*/  ISETP.GT.AND P2, PT, R0, 0x9, P0 ;  /* 0x000000090000780c */ /* 0x000fe20000744270 */
[----:B------:R-:W-:Y:S01]  /*5ff0*/  IMAD.MOV.U32 R7, RZ, RZ, R9 ;  /* 0x000000ffff077224 */ /* 0x000fe200078e0009 */
[----:B------:R-:W-:Y:S01]  /*6000*/  BSSY B1, `(.L_x_166) ;  /* 0x0000007000017945 */ /* 0x000fe20003800000 */
[----:B------:R-:W-:-:S04]  /*6010*/  FMUL R3, R3, R156 ;  /* 0x0000009c03037220 */ /* 0x000fc80000400000 */
[----:B------:R-:W-:-:S05]  /*6020*/  FFMA R3, R28, R155, R3 ;  /* 0x0000009b1c037223 */ /* 0x000fca0000000003 */
[----:B------:R-:W-:-:S05]  /*6030*/  F2FP.TF32.F32.PACK_B R3, R3 ;  /* 0x00000003ff03723e */ /* 0x000fca00024050ff */
[----:B------:R0:W-:Y:S01]  /*6040*/  @P3 STG.E desc[UR36][R6.64+0x20], R3 ;  /* 0x0000200306003986 */ /* 0x0001e2000c101924 */
[----:B------:R-:W-:Y:S05]  /*6050*/  @!P2 BRA `(.L_x_167) ;  /* 0x000000000004a947 */ /* 0x000fea0003800000 */
[----:B------:R0:W5:Y:S02]  /*6060*/  LDG.E.LTC128B R154, desc[UR36][R4.64+0x24] ;  /* 0x00002424049a7981 */ /* 0x000164000c1e1920 */
.L_x_167:
[----:B------:R-:W-:Y:S05]  /*6070*/  BSYNC B1 ;  /* 0x0000000000017941 */ /* 0x000fea0003800000 */
.L_x_166:
        /* <DEDUP_REMOVED lines=9> */
.L_x_169:
[----:B------:R-:W-:Y:S05]  /*6110*/  BSYNC B1 ;  /* 0x0000000000017941 */ /* 0x000fea0003800000 */
.L_x_168:
[----:B-----5:R-:W-:Y:S01]  /*6120*/  LOP3.LUT R3, R154, 0xffffe000, RZ, 0xc0, !PT ;  /* 0xffffe0009a037812 */ /* 0x020fe200078ec0ff */
[----:B------:R-:W-:Y:S01]  /*6130*/  BSSY B1, `(.L_x_170) ;  /* 0x000000a000017945 */ /* 0x000fe20003800000 */
[----:B------:R-:W-:Y:S02]  /*6140*/  IADD3 R8, P3, R167, R8, RZ ;  /* 0x00000008a7087210 */ /* 0x000fe40007f7e0ff */
[----:B------:R-:W-:Y:S01]  /*6150*/  ISETP.GT.AND P2, PT, R0, 0x9, P1 ;  /* 0x000000090000780c */ /* 0x000fe20000f44270 */
[----:B------:R-:W-:Y:S02]  /*6160*/  FMUL R3, R3, R156 ;  /* 0x0000009c03037220 */ /* 0x000fe40000400000 */
[----:B------:R-:W-:Y:S02]  /*6170*/  IMAD.X R9, R169, 0x1, R9, P3 ;  /* 0x00000001a9097824 */ /* 0x000fe400018e0609 */
[----:B------:R-:W-:-:S05]  /*6180*/  FFMA R3, R30, R155, R3 ;  /* 0x0000009b1e037223 */ /* 0x000fca0000000003 */
[----:B------:R-:W-:-:S05]  /*6190*/  F2FP.TF32.F32.PACK_B R3, R3 ;  /* 0x00000003ff03723e */ /* 0x000fca00024050ff */
[----:B------:R0:W-:Y:S01]  /*61a0*/  @P4 STG.E desc[UR36][R8.64+0x20], R3 ;  /* 0x0000200308004986 */ /* 0x0001e2000c101924 */
[----:B------:R-:W-:Y:S05]  /*61b0*/  @!P2 BRA `(.L_x_171) ;  /* 0x000000000004a947 */ /* 0x000fea0003800000 */
[----:B------:R0:W5:Y:S02]  /*61c0*/  LDG.E.LTC128B R154, desc[UR36][R10.64+0x24] ;  /* 0x000024240a9a7981 */ /* 0x000164000c1e1920 */
.L_x_171:
[----:B------:R-:W-:Y:S05]  /*61d0*/  BSYNC B1 ;  /* 0x0000000000017941 */ /* 0x000fea0003800000 */
.L_x_170:
[----:B0----5:R-:W-:Y:S01]  /*61e0*/  LOP3.LUT R3, R154, 0xffffe000, RZ, 0xc0, !PT ;  /* 0xffffe0009a037812 */ /* 0x021fe200078ec0ff */
[----:B------:R-:W-:Y:S01]  /*61f0*/  BSSY B1, `(.L_x_172) ;  /* 0x000000a000017945 */ /* 0x000fe20003800000 */
[----:B------:R-:W-:Y:S02]  /*6200*/  IADD3 R8, P4, P5, R167, R160, R93 ;  /* 0x000000a0a7087210 */ /* 0x000fe40007d9e05d */
[----:B------:R-:W-:Y:S01]  /*6210*/  ISETP.GT.AND P3, PT, R0, 0x10, P0 ;  /* 0x000000100000780c */ /* 0x000fe20000764270 */
[----:B------:R-:W-:Y:S01]  /*6220*/  FMUL R12, R3, R156 ;  /* 0x0000009c030c7220 */ /* 0x000fe20000400000 */
[----:B------:R-:W-:-:S03]  /*6230*/  IADD3.X R9, R169, R161, R95, P4, P5 ;  /* 0x000000a1a9097210 */ /* 0x000fc600027ea45f */
[----:B------:R-:W-:-:S05]  /*6240*/  FFMA R31, R31, R155, R12 ;  /* 0x0000009b1f1f7223 */ /* 0x000fca000000000c */
[----:B------:R-:W-:-:S05]  /*6250*/  F2FP.TF32.F32.PACK_B R31, R31 ;  /* 0x0000001fff1f723e */ /* 0x000fca00024050ff */
[----:B------:R0:W-:Y:S01]  /*6260*/  @P2 STG.E desc[UR36][R8.64+0x24], R31 ;  /* 0x0000241f08002986 */ /* 0x0001e2000c101924 */
[----:B------:R-:W-:Y:S05]  /*6270*/  @!P3 BRA `(.L_x_173) ;  /* 0x000000000004b947 */ /* 0x000fea0003800000 */
[----:B------:R0:W5:Y:S02]  /*6280*/  LDG.E.LTC128B R154, desc[UR36][R4.64+0x40] ;  /* 0x00004024049a7981 */ /* 0x000164000c1e1920 */
.L_x_173:
[----:B------:R-:W-:Y:S05]  /*6290*/  BSYNC B1 ;  /* 0x0000000000017941 */ /* 0x000fea0003800000 */
.L_x_172:
[----:B-----5:R-:W-:Y:S01]  /*62a0*/  LOP3.LUT R3, R154, 0xffffe000, RZ, 0xc0, !PT ;  /* 0xffffe0009a037812 */ /* 0x020fe200078ec0ff */
        /* <DEDUP_REMOVED lines=8> */
.L_x_175:
[----:B------:R-:W-:Y:S05]  /*6330*/  BSYNC B1 ;  /* 0x0000000000017941 */ /* 0x000fea0003800000 */
.L_x_174:
        /* <DEDUP_REMOVED lines=9> */
.L_x_177:
[----:B------:R-:W-:Y:S05]  /*63d0*/  BSYNC B1 ;  /* 0x0000000000017941 */ /* 0x000fea0003800000 */
.L_x_176:
        /* <DEDUP_REMOVED lines=9> */
.L_x_179:
[----:B------:R-:W-:Y:S05]  /*6470*/  BSYNC B1 ;  /* 0x0000000000017941 */ /* 0x000fea0003800000 */
.L_x_178:
        /* <DEDUP_REMOVED lines=9> */
.L_x_181:
[----:B------:R-:W-:Y:S05]  /*6510*/  BSYNC B1 ;  /* 0x0000000000017941 */ /* 0x000fea0003800000 */
.L_x_180:
        /* <DEDUP_REMOVED lines=9> */
.L_x_183:
[----:B------:R-:W-:Y:S05]  /*65b0*/  BSYNC B1 ;  /* 0x0000000000017941 */ /* 0x000fea0003800000 */
.L_x_182:
        /* <DEDUP_REMOVED lines=9> */
.L_x_185:
[----:B------:R-:W-:Y:S05]  /*6650*/  BSYNC B1 ;  /* 0x0000000000017941 */ /* 0x000fea0003800000 */
.L_x_184:
        /* <DEDUP_REMOVED lines=9> */
.L_x_187:
[----:B------:R-:W-:Y:S05]  /*66f0*/  BSYNC B1 ;  /* 0x0000000000017941 */ /* 0x000fea0003800000 */
.L_x_186:
        /* <DEDUP_REMOVED lines=9> */
.L_x_189:
[----:B------:R-:W-:Y:S05]  /*6790*/  BSYNC B1 ;  /* 0x0000000000017941 */ /* 0x000fea0003800000 */
.L_x_188:
        /* <DEDUP_REMOVED lines=9> */
.L_x_191:
[----:B------:R-:W-:Y:S05]  /*6830*/  BSYNC B1 ;  /* 0x0000000000017941 */ /* 0x000fea0003800000 */
.L_x_190:
        /* <DEDUP_REMOVED lines=9> */
.L_x_193:
[----:B------:R-:W-:Y:S05]  /*68d0*/  BSYNC B1 ;  /* 0x0000000000017941 */ /* 0x000fea0003800000 */
.L_x_192:
        /* <DEDUP_REMOVED lines=9> */
.L_x_195:
[----:B------:R-:W-:Y:S05]  /*6970*/  BSYNC B1 ;  /* 0x0000000000017941 */ /* 0x000fea0003800000 */
.L_x_194:
        /* <DEDUP_REMOVED lines=9> */
.L_x_197:
[----:B------:R-:W-:Y:S05]  /*6a10*/  BSYNC B1 ;  /* 0x0000000000017941 */ /* 0x000fea0003800000 */
.L_x_196:
        /* <DEDUP_REMOVED lines=9> */
.L_x_199:
[----:B------:R-:W-:Y:S05]  /*6ab0*/  BSYNC B1 ;  /* 0x0000000000017941 */ /* 0x000fea0003800000 */
.L_x_198:
        /* <DEDUP_REMOVED lines=9> */
.L_x_201:
[----:B------:R-:W-:Y:S05]  /*6b50*/  BSYNC B1 ;  /* 0x0000000000017941 */ /* 0x000fea0003800000 */
.L_x_200:
        /* <DEDUP_REMOVED lines=9> */
.L_x_203:
[----:B------:R-:W-:Y:S05]  /*6bf0*/  BSYNC B1 ;  /* 0x0000000000017941 */ /* 0x000fea0003800000 */
.L_x_202:
        /* <DEDUP_REMOVED lines=9> */
.L_x_205:
[----:B------:R-:W-:Y:S05]  /*6c90*/  BSYNC B1 ;  /* 0x0000000000017941 */ /* 0x000fea0003800000 */
.L_x_204:
        /* <DEDUP_REMOVED lines=9> */
.L_x_207:
[----:B------:R-:W-:Y:S05]  /*6d30*/  BSYNC B1 ;  /* 0x0000000000017941 */ /* 0x000fea0003800000 */
.L_x_206:
        /* <DEDUP_REMOVED lines=9> */
.L_x_209:
[----:B------:R-:W-:Y:S05]  /*6dd0*/  BSYNC B1 ;  /* 0x0000000000017941 */ /* 0x000fea0003800000 */
.L_x_208:
        /* <DEDUP_REMOVED lines=9> */
.L_x_211:
[----:B------:R-:W-:Y:S05]  /*6e70*/  BSYNC B1 ;  /* 0x0000000000017941 */ /* 0x000fea0003800000 */
.L_x_210:
        /* <DEDUP_REMOVED lines=9> */
.L_x_213:
[----:B------:R-:W-:Y:S05]  /*6f10*/  BSYNC B1 ;  /* 0x0000000000017941 */ /* 0x000fea0003800000 */
.L_x_212:
        /* <DEDUP_REMOVED lines=9> */
.L_x_215:
[----:B------:R-:W-:Y:S05]  /*6fb0*/  BSYNC B1 ;  /* 0x0000000000017941 */ /* 0x000fea0003800000 */
.L_x_214:
        /* <DEDUP_REMOVED lines=9> */
.L_x_217:
[----:B------:R-:W-:Y:S05]  /*7050*/  BSYNC B1 ;  /* 0x0000000000017941 */ /* 0x000fea0003800000 */
.L_x_216:
        /* <DEDUP_REMOVED lines=9> */
.L_x_219:
[----:B------:R-:W-:Y:S05]  /*70f0*/  BSYNC B1 ;  /* 0x0000000000017941 */ /* 0x000fea0003800000 */
.L_x_218:
        /* <DEDUP_REMOVED lines=9> */
.L_x_221:
[----:B------:R-:W-:Y:S05]  /*7190*/  BSYNC B1 ;  /* 0x0000000000017941 */ /* 0x000fea0003800000 */
.L_x_220:
        /* <DEDUP_REMOVED lines=9> */
.L_x_223:
[----:B------:R-:W-:Y:S05]  /*7230*/  BSYNC B1 ;  /* 0x0000000000017941 */ /* 0x000fea0003800000 */
.L_x_222:
        /* <DEDUP_REMOVED lines=9> */
.L_x_225:
[----:B------:R-:W-:Y:S05]  /*72d0*/  BSYNC B1 ;  /* 0x0000000000017941 */ /* 0x000fea0003800000 */
.L_x_224:
        /* <DEDUP_REMOVED lines=9> */
.L_x_227:
[----:B------:R-:W-:Y:S05]  /*7370*/  BSYNC B1 ;  /* 0x0000000000017941 */ /* 0x000fea0003800000 */
.L_x_226:
        /* <DEDUP_REMOVED lines=9> */
.L_x_229:
[----:B------:R-:W-:Y:S05]  /*7410*/  BSYNC B1 ;  /* 0x0000000000017941 */ /* 0x000fea0003800000 */
.L_x_228:
        /* <DEDUP_REMOVED lines=9> */
.L_x_231:
[----:B------:R-:W-:Y:S05]  /*74b0*/  BSYNC B1 ;  /* 0x0000000000017941 */ /* 0x000fea0003800000 */
.L_x_230:
        /* <DEDUP_REMOVED lines=9> */
.L_x_233:
[----:B------:R-:W-:Y:S05]  /*7550*/  BSYNC B1 ;  /* 0x0000000000017941 */ /* 0x000fea0003800000 */
.L_x_232:
        /* <DEDUP_REMOVED lines=9> */
.L_x_235:
[----:B------:R-:W-:Y:S05]  /*75f0*/  BSYNC B1 ;  /* 0x0000000000017941 */ /* 0x000fea0003800000 */
.L_x_234:
        /* <DEDUP_REMOVED lines=9> */
.L_x_237:
[----:B------:R-:W-:Y:S05]  /*7690*/  BSYNC B1 ;  /* 0x0000000000017941 */ /* 0x000fea0003800000 */
.L_x_236:
        /* <DEDUP_REMOVED lines=9> */
.L_x_239:
[----:B------:R-:W-:Y:S05]  /*7730*/  BSYNC B1 ;  /* 0x0000000000017941 */ /* 0x000fea0003800000 */
.L_x_238:
        /* <DEDUP_REMOVED lines=9> */
.L_x_241:
[----:B------:R-:W-:Y:S05]  /*77d0*/  BSYNC B1 ;  /* 0x0000000000017941 */ /* 0x000fea0003800000 */
.L_x_240:
        /* <DEDUP_REMOVED lines=9> */
.L_x_243:
[----:B------:R-:W-:Y:S05]  /*7870*/  BSYNC B1 ;  /* 0x0000000000017941 */ /* 0x000fea0003800000 */
.L_x_242:
        /* <DEDUP_REMOVED lines=9> */
.L_x_245:
[----:B------:R-:W-:Y:S05]  /*7910*/  BSYNC B1 ;  /* 0x0000000000017941 */ /* 0x000fea0003800000 */
.L_x_244:
        /* <DEDUP_REMOVED lines=9> */
.L_x_247:
[----:B------:R-:W-:Y:S05]  /*79b0*/  BSYNC B1 ;  /* 0x0000000000017941 */ /* 0x000fea0003800000 */
.L_x_246:
        /* <DEDUP_REMOVED lines=9> */
.L_x_249:
[----:B------:R-:W-:Y:S05]  /*7a50*/  BSYNC B1 ;  /* 0x0000000000017941 */ /* 0x000fea0003800000 */
.L_x_248:
        /* <DEDUP_REMOVED lines=9> */
.L_x_251:
[----:B------:R-:W-:Y:S05]  /*7af0*/  BSYNC B1 ;  /* 0x0000000000017941 */ /* 0x000fea0003800000 */
.L_x_250:
        /* <DEDUP_REMOVED lines=9> */
.L_x_253:
[----:B------:R-:W-:Y:S05]  /*7b90*/  BSYNC B1 ;  /* 0x0000000000017941 */ /* 0x000fea0003800000 */
.L_x_252:
        /* <DEDUP_REMOVED lines=9> */
.L_x_255:
[----:B------:R-:W-:Y:S05]  /*7c30*/  BSYNC B1 ;  /* 0x0000000000017941 */ /* 0x000fea0003800000 */
.L_x_254:
        /* <DEDUP_REMOVED lines=9> */
.L_x_257:
[----:B------:R-:W-:Y:S05]  /*7cd0*/  BSYNC B1 ;  /* 0x0000000000017941 */ /* 0x000fea0003800000 */
.L_x_256:
        /* <DEDUP_REMOVED lines=9> */
.L_x_259:
[----:B------:R-:W-:Y:S05]  /*7d70*/  BSYNC B1 ;  /* 0x0000000000017941 */ /* 0x000fea0003800000 */
.L_x_258:
        /* <DEDUP_REMOVED lines=9> */
.L_x_261:
[----:B------:R-:W-:Y:S05]  /*7e10*/  BSYNC B1 ;  /* 0x0000000000017941 */ /* 0x000fea0003800000 */
.L_x_260:
        /* <DEDUP_REMOVED lines=9> */
.L_x_263:
[----:B------:R-:W-:Y:S05]  /*7eb0*/  BSYNC B1 ;  /* 0x0000000000017941 */ /* 0x000fea0003800000 */
.L_x_262:
        /* <DEDUP_REMOVED lines=9> */
.L_x_265:
[----:B------:R-:W-:Y:S05]  /*7f50*/  BSYNC B1 ;  /* 0x0000000000017941 */ /* 0x000fea0003800000 */
.L_x_264:
        /* <DEDUP_REMOVED lines=9> */
.L_x_267:
[----:B------:R-:W-:Y:S05]  /*7ff0*/  BSYNC B1 ;  /* 0x0000000000017941 */ /* 0x000fea0003800000 */
.L_x_266:
        /* <DEDUP_REMOVED lines=9> */
.L_x_269:
[----:B------:R-:W-:Y:S05]  /*8090*/  BSYNC B1 ;  /* 0x0000000000017941 */ /* 0x000fea0003800000 */
.L_x_268:
        /* <DEDUP_REMOVED lines=9> */
.L_x_271:
[----:B------:R-:W-:Y:S05]  /*8130*/  BSYNC B1 ;  /* 0x0000000000017941 */ /* 0x000fea0003800000 */
.L_x_270:
        /* <DEDUP_REMOVED lines=9> */
.L_x_273:
[----:B------:R-:W-:Y:S05]  /*81d0*/  BSYNC B1 ;  /* 0x0000000000017941 */ /* 0x000fea0003800000 */
.L_x_272:
        /* <DEDUP_REMOVED lines=9> */
.L_x_275:
[----:B------:R-:W-:Y:S05]  /*8270*/  BSYNC B1 ;  /* 0x0000000000017941 */ /* 0x000fea0003800000 */
.L_x_274:
        /* <DEDUP_REMOVED lines=9> */
.L_x_277:
[----:B------:R-:W-:Y:S05]  /*8310*/  BSYNC B1 ;  /* 0x0000000000017941 */ /* 0x000fea0003800000 */
.L_x_276:
        /* <DEDUP_REMOVED lines=9> */
.L_x_279:
[----:B------:R-:W-:Y:S05]  /*83b0*/  BSYNC B1 ;  /* 0x0000000000017941 */ /* 0x000fea0003800000 */
.L_x_278:
[----:B0----5:R-:W-:Y:S01]  /*83c0*/  LOP3.LUT R3, R154, 0xffffe000, RZ, 0xc0, !PT ;  /* 0xffffe0009a037812 */ /* 0x021fe200078ec0ff */
[----:B------:R-:W-:Y:S01]  /*83d0*/  BSSY B1, `(.L_x_280) ;  /* 0x0000008000017945 */ /* 0x000fe20003800000 */
[----:B------:R-:W-:-:S03]  /*83e0*/  ISETP.GT.AND P2, PT, R0, 0x78, P1 ;  /* 0x000000780000780c */ /* 0x000fc60000f44270 */
[----:B---3--:R-:W-:-:S04]  /*83f0*/  FMUL R4, R3, R156 ;  /* 0x0000009c03047220 */ /* 0x008fc80000400000 */
[----:B------:R-:W-:-:S05]  /*8400*/  FFMA R85, R85, R155, R4 ;  /* 0x0000009b55557223 */ /* 0x000fca0000000004 */
[----:B------:R-:W-:-:S05]  /*8410*/  F2FP.TF32.F32.PACK_B R85, R85 ;  /* 0x00000055ff55723e */ /* 0x000fca00024050ff */
[----:B------:R0:W-:Y:S01]  /*8420*/  @P0 STG.E desc[UR36][R6.64+0x1e4], R85 ;  /* 0x0001e45506000986 */ /* 0x0001e2000c101924 */
[----:B------:R-:W-:Y:S05]  /*8430*/  @!P2 BRA `(.L_x_281) ;  /* 0x000000000004a947 */ /* 0x000fea0003800000 */
[----:B------:R3:W5:Y:S02]  /*8440*/  LDG.E.LTC128B R154, desc[UR36][R10.64+0x1e0] ;  /* 0x0001e0240a9a7981 */ /* 0x000764000c1e1920 */
.L_x_281:
[----:B------:R-:W-:Y:S05]  /*8450*/  BSYNC B1 ;  /* 0x0000000000017941 */ /* 0x000fea0003800000 */
.L_x_280:
[----:B-----5:R-:W-:Y:S01]  /*8460*/  LOP3.LUT R3, R154, 0xffffe000, RZ, 0xc0, !PT ;  /* 0xffffe0009a037812 */ /* 0x020fe200078ec0ff */
[----:B------:R-:W-:Y:S01]  /*8470*/  @P2 IMAD.MOV.U32 R4, RZ, RZ, R8 ;  /* 0x000000ffff042224 */ /* 0x000fe200078e0008 */
[----:B------:R-:W-:Y:S01]  /*8480*/  ISETP.GT.AND P1, PT, R0, 0x79, P1 ;  /* 0x000000790000780c */ /* 0x000fe20000f24270 */
[----:B------:R-:W-:Y:S01]  /*8490*/  @P2 IMAD.MOV.U32 R5, RZ, RZ, R9 ;  /* 0x000000ffff052224 */ /* 0x000fe200078e0009 */
[----:B------:R-:W-:Y:S01]  /*84a0*/  BSSY B1, `(.L_x_282) ;  /* 0x0000007000017945 */ /* 0x000fe20003800000 */
[----:B------:R-:W-:-:S04]  /*84b0*/  FMUL R3, R3, R156 ;  /* 0x0000009c03037220 */ /* 0x000fc80000400000 */
[----:B------:R-:W-:-:S05]  /*84c0*/  FFMA R3, R86, R155, R3 ;  /* 0x0000009b56037223 */ /* 0x000fca0000000003 */
[----:B------:R-:W-:-:S05]  /*84d0*/  F2FP.TF32.F32.PACK_B R3, R3 ;  /* 0x00000003ff03723e */ /* 0x000fca00024050ff */
[----:B------:R0:W-:Y:S01]  /*84e0*/  @P2 STG.E desc[UR36][R4.64+0x1e0], R3 ;  /* 0x0001e00304002986 */ /* 0x0001e2000c101924 */
[----:B------:R-:W-:Y:S05]  /*84f0*/  @!P1 BRA `(.L_x_283) ;  /* 0x0000000000049947 */ /* 0x000fea0003800000 */
[----:B------:R0:W5:Y:S02]  /*8500*/  LDG.E.LTC128B R154, desc[UR36][R10.64+0x1e4] ;  /* 0x0001e4240a9a7981 */ /* 0x000164000c1e1920 */
.L_x_283:
[----:B------:R-:W-:Y:S05]  /*8510*/  BSYNC B1 ;  /* 0x0000000000017941 */ /* 0x000fea0003800000 */
.L_x_282:
[----:B------:R-:W-:Y:S05]  /*8520*/  @!P1 BRA `(.L_x_284) ;  /* 0x00000024003c9947 */ /* 0x000fea0003800000 */
[----:B0----5:R-:W-:-:S05]  /*8530*/  LOP3.LUT R3, R154, 0xffffe000, RZ, 0xc0, !PT ;  /* 0xffffe0009a037812 */ /* 0x021fca00078ec0ff */
[----:B------:R-:W-:-:S04]  /*8540*/  FMUL R0, R3, R156 ;  /* 0x0000009c03007220 */ /* 0x000fc80000400000 */
[----:B------:R-:W-:-:S05]  /*8550*/  FFMA R87, R87, R155, R0 ;  /* 0x0000009b57577223 */ /* 0x000fca0000000000 */
[----:B------:R-:W-:-:S05]  /*8560*/  F2FP.TF32.F32.PACK_B R87, R87 ;  /* 0x00000057ff57723e */ /* 0x000fca00024050ff */
[----:B------:R0:W-:Y:S01]  /*8570*/  STG.E desc[UR36][R8.64+0x1e4], R87 ;  /* 0x0001e45708007986 */ /* 0x0001e2000c101924 */
[----:B------:R-:W-:Y:S05]  /*8580*/  BRA `(.L_x_284) ;  /* 0x0000002400247947 */ /* 0x000fea0003800000 */
.L_x_33:
[----:B------:R-:W-:Y:S01]  /*8590*/  ULDC.64 UR4, c[0x0][0x5c0] ;  /* 0x0001700000047ab9 */ /* 0x000fe20000000a00 */
[-C--:B------:R-:W-:Y:S01]  /*85a0*/  FMUL R15, R88, R155.reuse ;  /* 0x0000009b580f7220 */ /* 0x080fe20000400000 */
[----:B------:R-:W-:Y:S01]  /*85b0*/  LEA R6, P0, R170, UR4, 0x2 ;  /* 0x00000004aa067c11 */ /* 0x000fe2000f8010ff */
[----:B------:R-:W-:Y:S01]  /*85c0*/  IMAD.SHL.U32 R11, R4, 0x20, RZ ;  /* 0x00000020040b7824 */ /* 0x000fe200078e00ff */
[----:B------:R-:W-:Y:S01]  /*85d0*/  ISETP.GT.AND P5, PT, R0, 0x1, P3 ;  /* 0x000000010000780c */ /* 0x000fe20001fa4270 */
[-C--:B------:R-:W-:Y:S01]  /*85e0*/  FMUL R89, R89, R155.reuse ;  /* 0x0000009b59597220 */ /* 0x080fe20000400000 */
[----:B------:R-:W-:Y:S01]  /*85f0*/  LEA.HI.X R7, R170, UR5, R173, 0x2, P0 ;  /* 0x00000005aa077c11 */ /* 0x000fe200080f14ad */
[-C--:B------:R-:W-:Y:S01]  /*8600*/  FMUL R21, R90, R155.reuse ;  /* 0x0000009b5a157220 */ /* 0x080fe20000400000 */
[----:B------:R-:W-:Y:S01]  /*8610*/  ISETP.GT.AND P0, PT, R3, 0x8, PT ;  /* 0x000000080300780c */ /* 0x000fe20003f04270 */
[----:B------:R-:W-:Y:S01]  /*8620*/  FMUL R91, R91, R155 ;  /* 0x0000009b5b5b7220 */ /* 0x000fe20000400000 */
[----:B------:R-:W-:Y:S01]  /*8630*/  F2FP.TF32.F32.PACK_B R15, R15 ;  /* 0x0000000fff0f723e */ /* 0x000fe200024050ff */
[-C--:B------:R-:W-:Y:S01]  /*8640*/  FMUL R93, R93, R155.reuse ;  /* 0x0000009b5d5d7220 */ /* 0x080fe20000400000 */
[----:B------:R-:W-:Y:S01]  /*8650*/  ISETP.GT.AND P1, PT, R0, RZ, P0 ;  /* 0x000000ff0000720c */ /* 0x000fe20000724270 */
[-C--:B------:R-:W-:Y:S01]  /*8660*/  FMUL R23, R94, R155.reuse ;  /* 0x0000009b5e177220 */ /* 0x080fe20000400000 */
[----:B------:R-:W-:Y:S01]  /*8670*/  ISETP.GT.AND P4, PT, R0, 0x1, P0 ;  /* 0x000000010000780c */ /* 0x000fe20000784270 */
[----:B------:R0:W-:Y:S01]  /*8680*/  @P2 STG.E desc[UR36][R6.64], R15 ;  /* 0x0000000f06002986 */ /* 0x0001e2000c101924 */
[----:B------:R-:W-:Y:S01]  /*8690*/  SHF.L.U64.HI R9, R4, 0x5, R5 ;  /* 0x0000000504097819 */ /* 0x000fe20000010205 */
[-C--:B------:R-:W-:Y:S01]  /*86a0*/  FMUL R95, R95, R155.reuse ;  /* 0x0000009b5f5f7220 */ /* 0x080fe20000400000 */
[-C--:B------:R-:W-:Y:S01]  /*86b0*/  IADD3 R12, P2, R11, R6.reuse, RZ ;  /* 0x000000060b0c7210 */ /* 0x080fe20007f5e0ff */
[----:B------:R-:W-:Y:S01]  /*86c0*/  FMUL R97, R97, R155 ;  /* 0x0000009b61617220 */ /* 0x000fe20000400000 */
[----:B------:R-:W-:Y:S01]  /*86d0*/  F2FP.TF32.F32.PACK_B R89, R89 ;  /* 0x00000059ff59723e */ /* 0x000fe200024050ff */
[----:B------:R-:W-:Y:S01]  /*86e0*/  FMUL R99, R99, R155 ;  /* 0x0000009b63637220 */ /* 0x000fe20000400000 */
[----:B------:R-:W-:Y:S01]  /*86f0*/  F2FP.TF32.F32.PACK_B R21, R21 ;  /* 0x00000015ff15723e */ /* 0x000fe200024050ff */
[----:B------:R-:W-:Y:S01]  /*8700*/  IMAD.X R13, R9, 0x1, R7, P2 ;  /* 0x00000001090d7824 */ /* 0x000fe200010e0607 */
[----:B------:R-:W-:Y:S01]  /*8710*/  F2FP.TF32.F32.PACK_B R91, R91 ;  /* 0x0000005bff5b723e */ /* 0x000fe200024050ff */
[----:B------:R-:W-:Y:S01]  /*8720*/  @P5 STG.E desc[UR36][R6.64+0x4], R89 ;  /* 0x0000045906005986 */ /* 0x000fe2000c101924 */
[----:B------:R-:W-:Y:S01]  /*8730*/  ISETP.GT.AND P5, PT, R0, 0x8, P3 ;  /* 0x000000080000780c */ /* 0x000fe20001fa4270 */
[-C--:B0-----:R-:W-:Y:S01]  /*8740*/  FMUL R15, R92, R155.reuse ;  /* 0x0000009b5c0f7220 */ /* 0x081fe20000400000 */
[C---:B------:R-:W-:Y:S01]  /*8750*/  ISETP.GT.AND P2, PT, R0.reuse, 0x9, P3 ;  /* 0x000000090000780c */ /* 0x040fe20001f44270 */
[----:B------:R0:W-:Y:S01]  /*8760*/  @P1 STG.E desc[UR36][R12.64], R21 ;  /* 0x000000150c001986 */ /* 0x0001e2000c101924 */
[C---:B------:R-:W-:Y:S01]  /*8770*/  ISETP.GT.AND P1, PT, R0.reuse, 0x8, P0 ;  /* 0x000000080000780c */ /* 0x040fe20000724270 */
[----:B------:R-:W-:Y:S01]  /*8780*/  FMUL R101, R101, R155 ;  /* 0x0000009b65657220 */ /* 0x000fe20000400000 */
[----:B------:R-:W-:Y:S01]  /*8790*/  F2FP.TF32.F32.PACK_B R15, R15 ;  /* 0x0000000fff0f723e */ /* 0x000fe200024050ff */
[----:B------:R-:W-:Y:S01]  /*87a0*/  @P4 STG.E desc[UR36][R12.64+0x4], R91 ;  /* 0x0000045b0c004986 */ /* 0x000fe2000c101924 */
[----:B------:R-:W-:Y:S01]  /*87b0*/  ISETP.GT.AND P4, PT, R0, 0x9, P0 ;  /* 0x000000090000780c */ /* 0x000fe20000784270 */
[----:B------:R-:W-:Y:S01]  /*87c0*/  FMUL R103, R103, R155 ;  /* 0x0000009b67677220 */ /* 0x000fe20000400000 */
[----:B------:R-:W-:Y:S01]  /*87d0*/  F2FP.TF32.F32.PACK_B R93, R93 ;  /* 0x0000005dff5d723e */ /* 0x000fe200024050ff */
[----:B------:R-:W-:Y:S01]  /*87e0*/  FMUL R105, R105, R155 ;  /* 0x0000009b69697220 */ /* 0x000fe20000400000 */
[----:B------:R-:W-:Y:S01]  /*87f0*/  F2FP.TF32.F32.PACK_B R23, R23 ;  /* 0x00000017ff17723e */ /* 0x000fe200024050ff */
[----:B------:R1:W-:Y:S01]  /*8800*/  @P5 STG.E desc[UR36][R6.64+0x20], R15 ;  /* 0x0000200f06005986 */ /* 0x0003e2000c101924 */
[----:B------:R-:W-:Y:S01]  /*8810*/  F2FP.TF32.F32.PACK_B R95, R95 ;  /* 0x0000005fff5f723e */ /* 0x000fe200024050ff */
[-C--:B0-----:R-:W-:Y:S01]  /*8820*/  FMUL R21, R96, R155.reuse ;  /* 0x0000009b60157220 */ /* 0x081fe20000400000 */
[C---:B------:R-:W-:Y:S01]  /*8830*/  ISETP.GT.AND P5, PT, R0.reuse, 0x10, P3 ;  /* 0x000000100000780c */ /* 0x040fe20001fa4270 */
[----:B------:R-:W-:Y:S01]  /*8840*/  @P2 STG.E desc[UR36][R6.64+0x24], R93 ;  /* 0x0000245d06002986 */ /* 0x000fe2000c101924 */
[C---:B------:R-:W-:Y:S01]  /*8850*/  ISETP.GT.AND P2, PT, R0.reuse, 0x11, P3 ;  /* 0x000000110000780c */ /* 0x040fe20001f44270 */
[----:B------:R-:W-:Y:S01]  /*8860*/  FMUL R107, R107, R155 ;  /* 0x0000009b6b6b7220 */ /* 0x000fe20000400000 */
[----:B------:R-:W-:Y:S01]  /*8870*/  F2FP.TF32.F32.PACK_B R21, R21 ;  /* 0x00000015ff15723e */ /* 0x000fe200024050ff */
[----:B------:R0:W-:Y:S01]  /*8880*/  @P1 STG.E desc[UR36][R12.64+0x20], R23 ;  /* 0x000020170c001986 */ /* 0x0001e2000c101924 */
[C---:B------:R-:W-:Y:S01]  /*8890*/  ISETP.GT.AND P1, PT, R0.reuse, 0x10, P0 ;  /* 0x000000100000780c */ /* 0x040fe20000724270 */
[----:B------:R-:W-:Y:S01]  /*88a0*/  FMUL R109, R109, R155 ;  /* 0x0000009b6d6d7220 */ /* 0x000fe20000400000 */
[----:B------:R-:W-:Y:S01]  /*88b0*/  F2FP.TF32.F32.PACK_B R97, R97 ;  /* 0x00000061ff61723e */ /* 0x000fe200024050ff */
[----:B------:R-:W-:Y:S01]  /*88c0*/  @P4 STG.E desc[UR36][R12.64+0x24], R95 ;  /* 0x0000245f0c004986 */ /* 0x000fe2000c101924 */
[----:B------:R-:W-:Y:S01]  /*88d0*/  ISETP.GT.AND P4, PT, R0, 0x11, P0 ;  /* 0x000000110000780c */ /* 0x000fe20000784270 */
[----:B-1----:R-:W-:Y:S01]  /*88e0*/  FMUL R15, R98, R155 ;  /* 0x0000009b620f7220 */ /* 0x002fe20000400000 */
[----:B------:R-:W-:Y:S01]  /*88f0*/  F2FP.TF32.F32.PACK_B R99, R99 ;  /* 0x00000063ff63723e */ /* 0x000fe200024050ff */
[----:B------:R1:W-:Y:S01]  /*8900*/  @P5 STG.E desc[UR36][R6.64+0x40], R21 ;  /* 0x0000401506005986 */ /* 0x0003e2000c101924 */
[C---:B------:R-:W-:Y:S01]  /*8910*/  ISETP.GT.AND P5, PT, R0.reuse, 0x18, P3 ;  /* 0x000000180000780c */ /* 0x040fe20001fa4270 */
[----:B------:R-:W-:Y:S01]  /*8920*/  FMUL R111, R111, R155 ;  /* 0x0000009b6f6f7220 */ /* 0x000fe20000400000 */
[----:B------:R-:W-:Y:S01]  /*8930*/  F2FP.TF32.F32.PACK_B R15, R15 ;  /* 0x0000000fff0f723e */ /* 0x000fe200024050ff */
[----:B------:R-:W-:Y:S01]  /*8940*/  @P2 STG.E desc[UR36][R6.64+0x44], R97 ;  /* 0x0000446106002986 */ /* 0x000fe2000c101924 */
[----:B------:R-:W-:Y:S01]  /*8950*/  ISETP.GT.AND P2, PT, R0, 0x19, P3 ;  /* 0x000000190000780c */ /* 0x000fe20001f44270 */
[----:B0-----:R-:W-:Y:S01]  /*8960*/  FMUL R23, R100, R155 ;  /* 0x0000009b64177220 */ /* 0x001fe20000400000 */
        /* <DEDUP_REMOVED lines=177> */
[----:B------:R-:W-:Y:S01]  /*9480*/  @P1 STG.E desc[UR36][R12.64+0x1a0], R23 ;  /* 0x0001a0170c001986 */ /* 0x000fe2000c101924 */
        /* <DEDUP_REMOVED lines=11> */
[-C--:B------:R-:W-:Y:S01]  /*9540*/  FMUL R33, R33, R155.reuse ;  /* 0x0000009b21217220 */ /* 0x080fe20000400000 */
[----:B------:R-:W-:Y:S01]  /*9550*/  ISETP.GT.AND P3, PT, R0, 0x79, P3 ;  /* 0x000000790000780c */ /* 0x000fe20001f64270 */
[----:B------:R-:W-:Y:S01]  /*9560*/  @P1 STG.E desc[UR36][R6.64+0x1c4], R145 ;  /* 0x0001c49106001986 */ /* 0x000fe2000c101924 */
[----:B------:R-:W-:Y:S01]  /*9570*/  ISETP.GT.AND P1, PT, R3, 0x80, PT ;  /* 0x000000800300780c */ /* 0x000fe20003f24270 */
[----:B------:R-:W-:Y:S01]  /*9580*/  FMUL R35, R35, R155 ;  /* 0x0000009b23237220 */ /* 0x000fe20000400000 */
[----:B------:R-:W-:Y:S01]  /*9590*/  F2FP.TF32.F32.PACK_B R149, R149 ;  /* 0x00000095ff95723e */ /* 0x000fe200024050ff */
[----:B------:R1:W-:Y:S01]  /*95a0*/  @P2 STG.E desc[UR36][R12.64+0x1c0], R15 ;  /* 0x0001c00f0c002986 */ /* 0x0003e2000c101924 */
[----:B------:R-:W-:Y:S01]  /*95b0*/  ISETP.GT.AND P2, PT, R3, 0x88, PT ;  /* 0x000000880300780c */ /* 0x000fe20003f44270 */
[-C--:B------:R-:W-:Y:S01]  /*95c0*/  FMUL R3, R148, R155.reuse ;  /* 0x0000009b94037220 */ /* 0x080fe20000400000 */
[-C--:B0-----:R-:W-:Y:S01]  /*95d0*/  FMUL R21, R150, R155.reuse ;  /* 0x0000009b96157220 */ /* 0x081fe20000400000 */
[----:B------:R-:W-:Y:S01]  /*95e0*/  @P4 STG.E desc[UR36][R12.64+0x1c4], R147 ;  /* 0x0001c4930c004986 */ /* 0x000fe2000c101924 */
[C---:B------:R-:W-:Y:S01]  /*95f0*/  ISETP.GT.AND P4, PT, R0.reuse, 0x78, P0 ;  /* 0x000000780000780c */ /* 0x040fe20000784270 */
[-C--:B------:R-:W-:Y:S01]  /*9600*/  FMUL R37, R37, R155.reuse ;  /* 0x0000009b25257220 */ /* 0x080fe20000400000 */
[----:B------:R-:W-:Y:S01]  /*9610*/  ISETP.GT.AND P0, PT, R0, 0x79, P0 ;  /* 0x000000790000780c */ /* 0x000fe20000704270 */
[----:B------:R-:W-:Y:S01]  /*9620*/  FMUL R39, R39, R155 ;  /* 0x0000009b27277220 */ /* 0x000fe20000400000 */
[----:B------:R-:W-:Y:S01]  /*9630*/  F2FP.TF32.F32.PACK_B R3, R3 ;  /* 0x00000003ff03723e */ /* 0x000fe200024050ff */
[----:B------:R-:W-:Y:S01]  /*9640*/  FMUL R41, R41, R155 ;  /* 0x0000009b29297220 */ /* 0x000fe20000400000 */
[----:B------:R-:W-:Y:S01]  /*9650*/  F2FP.TF32.F32.PACK_B R21, R21 ;  /* 0x00000015ff15723e */ /* 0x000fe200024050ff */
[C---:B-1----:R-:W-:Y:S01]  /*9660*/  IMAD.SHL.U32 R15, R4.reuse, 0x200, RZ ;  /* 0x00000200040f7824 */ /* 0x042fe200078e00ff */
[----:B------:R-:W-:Y:S01]  /*9670*/  F2FP.TF32.F32.PACK_B R151, R151 ;  /* 0x00000097ff97723e */ /* 0x000fe200024050ff */
[----:B------:R0:W-:Y:S01]  /*9680*/  @P5 STG.E desc[UR36][R6.64+0x1e0], R3 ;  /* 0x0001e00306005986 */ /* 0x0001e2000c101924 */
[----:B------:R-:W-:Y:S01]  /*9690*/  SHF.L.U64.HI R5, R4, 0x9, R5 ;  /* 0x0000000904057819 */ /* 0x000fe20000010205 */
[----:B------:R-:W-:Y:S01]  /*96a0*/  FMUL R43, R43, R155 ;  /* 0x0000009b2b2b7220 */ /* 0x000fe20000400000 */
[----:B------:R-:W-:Y:S01]  /*96b0*/  F2FP.TF32.F32.PACK_B R25, R25 ;  /* 0x00000019ff19723e */ /* 0x000fe200024050ff */
[----:B------:R-:W-:Y:S01]  /*96c0*/  @P3 STG.E desc[UR36][R6.64+0x1e4], R149 ;  /* 0x0001e49506003986 */ /* 0x000fe2000c101924 */
[-C--:B------:R-:W-:Y:S01]  /*96d0*/  IADD3 R4, P3, R15, R6.reuse, RZ ;  /* 0x000000060f047210 */ /* 0x080fe20007f7e0ff */
[----:B------:R-:W-:Y:S01]  /*96e0*/  FMUL R45, R45, R155 ;  /* 0x0000009b2d2d7220 */ /* 0x000fe20000400000 */
[----:B------:R-:W-:Y:S01]  /*96f0*/  F2FP.TF32.F32.PACK_B R27, R27 ;  /* 0x0000001bff1b723e */ /* 0x000fe200024050ff */
[----:B------:R1:W-:Y:S01]  /*9700*/  @P4 STG.E desc[UR36][R12.64+0x1e0], R21 ;  /* 0x0001e0150c004986 */ /* 0x0003e2000c101924 */
[----:B------:R-:W-:Y:S01]  /*9710*/  IADD3 R14, P4, P5, R11, R6, R15 ;  /* 0x000000060b0e7210 */ /* 0x000fe20007d9e00f */
[----:B------:R-:W-:Y:S01]  /*9720*/  FMUL R47, R47, R155 ;  /* 0x0000009b2f2f7220 */ /* 0x000fe20000400000 */
[----:B------:R-:W-:Y:S01]  /*9730*/  F2FP.TF32.F32.PACK_B R29, R29 ;  /* 0x0000001dff1d723e */ /* 0x000fe200024050ff */
[----:B------:R2:W-:Y:S01]  /*9740*/  @P0 STG.E desc[UR36][R12.64+0x1e4], R151 ;  /* 0x0001e4970c000986 */ /* 0x0005e2000c101924 */
[----:B------:R-:W-:Y:S01]  /*9750*/  ISETP.GT.AND P0, PT, R0, RZ, P1 ;  /* 0x000000ff0000720c */ /* 0x000fe20000f04270 */
[----:B0-----:R-:W-:Y:S01]  /*9760*/  FMUL R3, R24, R155 ;  /* 0x0000009b18037220 */ /* 0x001fe20000400000 */
[----:B------:R-:W-:Y:S01]  /*9770*/  IADD3.X R15, R9, R7, R5, P4, P5 ;  /* 0x00000007090f7210 */ /* 0x000fe200027ea405 */
[----:B------:R-:W-:Y:S01]  /*9780*/  IMAD.X R5, R5, 0x1, R7, P3 ;  /* 0x0000000105057824 */ /* 0x000fe200018e0607 */
[C---:B------:R-:W-:Y:S01]  /*9790*/  ISETP.GT.AND P5, PT, R0.reuse, 0x1, P1 ;  /* 0x000000010000780c */ /* 0x040fe20000fa4270 */
[-C--:B------:R-:W-:Y:S01]  /*97a0*/  FMUL R49, R49, R155.reuse ;  /* 0x0000009b31317220 */ /* 0x080fe20000400000 */
[----:B------:R-:W-:Y:S01]  /*97b0*/  ISETP.GT.AND P4, PT, R0, RZ, P2 ;  /* 0x000000ff0000720c */ /* 0x000fe20001784270 */
[----:B-1----:R-:W-:Y:S01]  /*97c0*/  FMUL R21, R26, R155 ;  /* 0x0000009b1a157220 */ /* 0x002fe20000400000 */
[----:B------:R-:W-:Y:S01]  /*97d0*/  F2FP.TF32.F32.PACK_B R3, R3 ;  /* 0x00000003ff03723e */ /* 0x000fe200024050ff */
[-C--:B------:R-:W-:Y:S01]  /*97e0*/  FMUL R51, R51, R155.reuse ;  /* 0x0000009b33337220 */ /* 0x080fe20000400000 */
[-C--:B------:R-:W-:Y:S01]  /*97f0*/  IADD3 R6, P3, R11, R4.reuse, RZ ;  /* 0x000000040b067210 */ /* 0x080fe20007f7e0ff */
[----:B--2---:R-:W-:Y:S01]  /*9800*/  FMUL R13, R28, R155 ;  /* 0x0000009b1c0d7220 */ /* 0x004fe20000400000 */
[----:B------:R-:W-:Y:S01]  /*9810*/  F2FP.TF32.F32.PACK_B R21, R21 ;  /* 0x00000015ff15723e */ /* 0x000fe200024050ff */
[----:B------:R0:W-:Y:S01]  /*9820*/  @P0 STG.E desc[UR36][R4.64], R3 ;  /* 0x0000000304000986 */ /* 0x0001e2000c101924 */
[C---:B------:R-:W-:Y:S01]  /*9830*/  ISETP.GT.AND P0, PT, R0.reuse, 0x1, P2 ;  /* 0x000000010000780c */ /* 0x040fe20001704270 */
[--C-:B------:R-:W-:Y:S01]  /*9840*/  IMAD.X R7, R9, 0x1, R5.reuse, P3 ;  /* 0x0000000109077824 */ /* 0x100fe200018e0605 */
[C---:B------:R-:W-:Y:S01]  /*9850*/  ISETP.GT.AND P3, PT, R0.reuse, 0x9, P1 ;  /* 0x000000090000780c */ /* 0x040fe20000f64270 */
[----:B------:R-:W-:Y:S01]  /*9860*/  @P5 STG.E desc[UR36][R4.64+0x4], R25 ;  /* 0x0000041904005986 */ /* 0x000fe2000c101924 */
[----:B------:R-:W-:Y:S01]  /*9870*/  F2FP.TF32.F32.PACK_B R13, R13 ;  /* 0x0000000dff0d723e */ /* 0x000fe200024050ff */
[-C--:B------:R-:W-:Y:S01]  /*9880*/  FMUL R53, R53, R155.reuse ;  /* 0x0000009b35357220 */ /* 0x080fe20000400000 */
[----:B------:R-:W-:Y:S01]  /*9890*/  IADD3 R8, P5, R11, R4, RZ ;  /* 0x000000040b087210 */ /* 0x000fe20007fbe0ff */
[----:B------:R1:W-:Y:S01]  /*98a0*/  @P4 STG.E desc[UR36][R6.64], R21 ;  /* 0x0000001506004986 */ /* 0x0003e2000c101924 */
[----:B------:R-:W-:Y:S01]  /*98b0*/  ISETP.GT.AND P4, PT, R0, 0x8, P1 ;  /* 0x000000080000780c */ /* 0x000fe20000f84270 */
[----:B------:R-:W-:Y:S01]  /*98c0*/  FMUL R11, R32, R155 ;  /* 0x0000009b200b7220 */ /* 0x000fe20000400000 */
[----:B------:R-:W-:Y:S01]  /*98d0*/  F2FP.TF32.F32.PACK_B R31, R31 ;  /* 0x0000001fff1f723e */ /* 0x000fe200024050ff */
[-C--:B0-----:R-:W-:Y:S01]  /*98e0*/  FMUL R3, R30, R155.reuse ;  /* 0x0000009b1e037220 */ /* 0x081fe20000400000 */
[----:B------:R-:W-:Y:S01]  /*98f0*/  IMAD.X R9, R9, 0x1, R5, P5 ;  /* 0x0000000109097824 */ /* 0x000fe200028e0605 */
[----:B------:R-:W-:Y:S01]  /*9900*/  @P0 STG.E desc[UR36][R6.64+0x4], R27 ;  /* 0x0000041b06000986 */ /* 0x000fe2000c101924 */
[C---:B------:R-:W-:Y:S01]  /*9910*/  ISETP.GT.AND P0, PT, R0.reuse, 0x8, P2 ;  /* 0x000000080000780c */ /* 0x040fe20001704270 */
[----:B------:R-:W-:Y:S01]  /*9920*/  FMUL R55, R55, R155 ;  /* 0x0000009b37377220 */ /* 0x000fe20000400000 */
[----:B------:R-:W-:Y:S01]  /*9930*/  F2FP.TF32.F32.PACK_B R3, R3 ;  /* 0x00000003ff03723e */ /* 0x000fe200024050ff */
[----:B------:R-:W-:Y:S01]  /*9940*/  @P3 STG.E desc[UR36][R4.64+0x24], R29 ;  /* 0x0000241d04003986 */ /* 0x000fe2000c101924 */
[----:B------:R-:W-:Y:S01]  /*9950*/  ISETP.GT.AND P5, PT, R0, 0x10, P1 ;  /* 0x000000100000780c */ /* 0x000fe20000fa4270 */
[-C--:B-1----:R-:W-:Y:S01]  /*9960*/  FMUL R21, R36, R155.reuse ;  /* 0x0000009b24157220 */ /* 0x082fe20000400000 */
[C---:B------:R-:W-:Y:S01]  /*9970*/  ISETP.GT.AND P3, PT, R0.reuse, 0x11, P1 ;  /* 0x000000110000780c */ /* 0x040fe20000f64270 */
[----:B------:R0:W-:Y:S01]  /*9980*/  @P4 STG.E desc[UR36][R4.64+0x20], R13 ;  /* 0x0000200d04004986 */ /* 0x0001e2000c101924 */
[C---:B------:R-:W-:Y:S01]  /*9990*/  ISETP.GT.AND P4, PT, R0.reuse, 0x9, P2 ;  /* 0x000000090000780c */ /* 0x040fe20001784270 */
[----:B------:R-:W-:Y:S01]  /*99a0*/  FMUL R57, R57, R155 ;  /* 0x0000009b39397220 */ /* 0x000fe20000400000 */
[----:B------:R-:W-:Y:S01]  /*99b0*/  F2FP.TF32.F32.PACK_B R11, R11 ;  /* 0x0000000bff0b723e */ /* 0x000fe200024050ff */
[----:B------:R-:W-:Y:S01]  /*99c0*/  FMUL R59, R59, R155 ;  /* 0x0000009b3b3b7220 */ /* 0x000fe20000400000 */
[----:B------:R-:W-:Y:S01]  /*99d0*/  F2FP.TF32.F32.PACK_B R33, R33 ;  /* 0x00000021ff21723e */ /* 0x000fe200024050ff */
[----:B------:R1:W-:Y:S01]  /*99e0*/  @P0 STG.E desc[UR36][R8.64+0x20], R3 ;  /* 0x0000200308000986 */ /* 0x0003e2000c101924 */
[----:B------:R-:W-:Y:S01]  /*99f0*/  ISETP.GT.AND P0, PT, R0, 0x10, P2 ;  /* 0x000000100000780c */ /* 0x000fe20001704270 */
[----:B------:R-:W-:Y:S01]  /*9a00*/  FMUL R61, R61, R155 ;  /* 0x0000009b3d3d7220 */ /* 0x000fe20000400000 */
[----:B------:R-:W-:Y:S01]  /*9a10*/  F2FP.TF32.F32.PACK_B R35, R35 ;  /* 0x00000023ff23723e */ /* 0x000fe200024050ff */
[----:B------:R-:W-:Y:S01]  /*9a20*/  FMUL R63, R63, R155 ;  /* 0x0000009b3f3f7220 */ /* 0x000fe20000400000 */
[----:B------:R-:W-:Y:S01]  /*9a30*/  F2FP.TF32.F32.PACK_B R21, R21 ;  /* 0x00000015ff15723e */ /* 0x000fe200024050ff */
[----:B0-----:R-:W-:Y:S01]  /*9a40*/  FMUL R13, R34, R155 ;  /* 0x0000009b220d7220 */ /* 0x001fe20000400000 */
[----:B------:R-:W-:Y:S01]  /*9a50*/  F2FP.TF32.F32.PACK_B R37, R37 ;  /* 0x00000025ff25723e */ /* 0x000fe200024050ff */
[----:B------:R-:W-:Y:S01]  /*9a60*/  @P4 STG.E desc[UR36][R14.64+0x24], R31 ;  /* 0x0000241f0e004986 */ /* 0x000fe2000c101924 */
[C---:B------:R-:W-:Y:S01]  /*9a70*/  ISETP.GT.AND P4, PT, R0.reuse, 0x11, P2 ;  /* 0x000000110000780c */ /* 0x040fe20001784270 */
[----:B------:R-:W-:Y:S01]  /*9a80*/  FMUL R65, R65, R155 ;  /* 0x0000009b41417220 */ /* 0x000fe20000400000 */
[----:B------:R-:W-:Y:S01]  /*9a90*/  F2FP.TF32.F32.PACK_B R13, R13 ;  /* 0x0000000dff0d723e */ /* 0x000fe200024050ff */
[----:B------:R0:W-:Y:S01]  /*9aa0*/  @P5 STG.E desc[UR36][R4.64+0x40], R11 ;  /* 0x0000400b04005986 */ /* 0x0001e2000c101924 */
[----:B------:R-:W-:Y:S01]  /*9ab0*/  ISETP.GT.AND P5, PT, R0, 0x18, P1 ;  /* 0x000000180000780c */ /* 0x000fe20000fa4270 */
[----:B------:R-:W-:-:S02]  /*9ac0*/  @P0 IMAD.MOV.U32 R6, RZ, RZ, R14 ;  /* 0x000000ffff060224 */ /* 0x000fc400078e000e */
[-C--:B-1----:R-:W-:Y:S01]  /*9ad0*/  FMUL R3, R38, R155.reuse ;  /* 0x0000009b26037220 */ /* 0x082fe20000400000 */
[--C-:B------:R-:W-:Y:S01]  /*9ae0*/  @P0 IMAD.MOV.U32 R7, RZ, RZ, R15.reuse ;  /* 0x000000ffff070224 */ /* 0x100fe200078e000f */
[----:B------:R-:W-:Y:S01]  /*9af0*/  @P3 STG.E desc[UR36][R4.64+0x44], R33 ;  /* 0x0000442104003986 */ /* 0x000fe2000c101924 */
[----:B------:R-:W-:Y:S01]  /*9b00*/  ISETP.GT.AND P3, PT, R0, 0x19, P1 ;  /* 0x000000190000780c */ /* 0x000fe20000f64270 */
[----:B------:R-:W-:Y:S01]  /*9b10*/  FMUL R9, R40, R155 ;  /* 0x0000009b28097220 */ /* 0x000fe20000400000 */
[----:B------:R-:W-:Y:S01]  /*9b20*/  F2FP.TF32.F32.PACK_B R3, R3 ;  /* 0x00000003ff03723e */ /* 0x000fe200024050ff */
[----:B------:R1:W-:Y:S01]  /*9b30*/  @P0 STG.E desc[UR36][R6.64+0x40], R13 ;  /* 0x0000400d06000986 */ /* 0x0003e2000c101924 */
[----:B------:R-:W-:Y:S01]  /*9b40*/  ISETP.GT.AND P0, PT, R0, 0x18, P2 ;  /* 0x000000180000780c */ /* 0x000fe20001704270 */
[----:B------:R-:W-:Y:S01]  /*9b50*/  FMUL R67, R67, R155 ;  /* 0x0000009b43437220 */ /* 0x000fe20000400000 */
[----:B------:R-:W-:Y:S01]  /*9b60*/  F2FP.TF32.F32.PACK_B R39, R39 ;  /* 0x00000027ff27723e */ /* 0x000fe200024050ff */
[----:B0-----:R-:W-:Y:S01]  /*9b70*/  FMUL R11, R42, R155 ;  /* 0x0000009b2a0b7220 */ /* 0x001fe20000400000 */
[----:B------:R-:W-:Y:S01]  /*9b80*/  F2FP.TF32.F32.PACK_B R9, R9 ;  /* 0x00000009ff09723e */ /* 0x000fe200024050ff */
[----:B------:R-:W-:Y:S01]  /*9b90*/  FMUL R69, R69, R155 ;  /* 0x0000009b45457220 */ /* 0x000fe20000400000 */
[----:B------:R-:W-:Y:S01]  /*9ba0*/  F2FP.TF32.F32.PACK_B R41, R41 ;  /* 0x00000029ff29723e */ /* 0x000fe200024050ff */
[----:B------:R-:W-:Y:S01]  /*9bb0*/  FMUL R71, R71, R155 ;  /* 0x0000009b47477220 */ /* 0x000fe20000400000 */
[----:B------:R-:W-:Y:S01]  /*9bc0*/  F2FP.TF32.F32.PACK_B R11, R11 ;  /* 0x0000000bff0b723e */ /* 0x000fe200024050ff */
[----:B------:R-:W-:Y:S01]  /*9bd0*/  FMUL R73, R73, R155 ;  /* 0x0000009b49497220 */ /* 0x000fe20000400000 */
[----:B------:R-:W-:Y:S01]  /*9be0*/  F2FP.TF32.F32.PACK_B R43, R43 ;  /* 0x0000002bff2b723e */ /* 0x000fe200024050ff */
[--C-:B-1----:R-:W-:Y:S01]  /*9bf0*/  @P4 IMAD.MOV.U32 R6, RZ, RZ, R14.reuse ;  /* 0x000000ffff064224 */ /* 0x102fe200078e000e */
[----:B------:R-:W-:Y:S01]  /*9c00*/  F2FP.TF32.F32.PACK_B R45, R45 ;  /* 0x0000002dff2d723e */ /* 0x000fe200024050ff */
[--C-:B------:R-:W-:Y:S01]  /*9c10*/  @P4 IMAD.MOV.U32 R7, RZ, RZ, R15.reuse ;  /* 0x000000ffff074224 */ /* 0x100fe200078e000f */
[----:B------:R-:W-:Y:S01]  /*9c20*/  F2FP.TF32.F32.PACK_B R47, R47 ;  /* 0x0000002fff2f723e */ /* 0x000fe200024050ff */
[----:B------:R-:W-:Y:S01]  /*9c30*/  FMUL R75, R75, R155 ;  /* 0x0000009b4b4b7220 */ /* 0x000fe20000400000 */
[----:B------:R-:W-:Y:S01]  /*9c40*/  F2FP.TF32.F32.PACK_B R49, R49 ;  /* 0x00000031ff31723e */ /* 0x000fe200024050ff */
[-C--:B------:R-:W-:Y:S01]  /*9c50*/  FMUL R77, R77, R155.reuse ;  /* 0x0000009b4d4d7220 */ /* 0x080fe20000400000 */
[----:B------:R0:W-:Y:S01]  /*9c60*/  @P4 STG.E desc[UR36][R6.64+0x44], R35 ;  /* 0x0000442306004986 */ /* 0x0001e2000c101924 */
[C---:B------:R-:W-:Y:S01]  /*9c70*/  ISETP.GT.AND P4, PT, R0.reuse, 0x19, P2 ;  /* 0x000000190000780c */ /* 0x040fe20001784270 */
[----:B------:R-:W-:Y:S01]  /*9c80*/  FMUL R79, R79, R155 ;  /* 0x0000009b4f4f7220 */ /* 0x000fe20000400000 */
[----:B------:R-:W-:Y:S01]  /*9c90*/  F2FP.TF32.F32.PACK_B R51, R51 ;  /* 0x00000033ff33723e */ /* 0x000fe200024050ff */
[----:B------:R1:W-:Y:S01]  /*9ca0*/  @P5 STG.E desc[UR36][R4.64+0x60], R21 ;  /* 0x0000601504005986 */ /* 0x0003e2000c101924 */
[----:B------:R-:W-:Y:S01]  /*9cb0*/  ISETP.GT.AND P5, PT, R0, 0x20, P1 ;  /* 0x000000200000780c */ /* 0x000fe20000fa4270 */
[----:B------:R-:W-:Y:S01]  /*9cc0*/  FMUL R13, R80, R155 ;  /* 0x0000009b500d7220 */ /* 0x000fe20000400000 */
[----:B------:R-:W-:Y:S01]  /*9cd0*/  F2FP.TF32.F32.PACK_B R53, R53 ;  /* 0x00000035ff35723e */ /* 0x000fe200024050ff */
[----:B------:R-:W-:Y:S01]  /*9ce0*/  @P3 STG.E desc[UR36][R4.64+0x64], R37 ;  /* 0x0000642504003986 */ /* 0x000fe2000c101924 */
[----:B------:R-:W-:Y:S01]  /*9cf0*/  ISETP.GT.AND P3, PT, R0, 0x21, P1 ;  /* 0x000000210000780c */ /* 0x000fe20000f64270 */
[----:B------:R-:W-:Y:S01]  /*9d00*/  FMUL R81, R81, R155 ;  /* 0x0000009b51517220 */ /* 0x000fe20000400000 */
[----:B------:R-:W-:Y:S01]  /*9d10*/  F2FP.TF32.F32.PACK_B R55, R55 ;  /* 0x00000037ff37723e */ /* 0x000fe200024050ff */
[----:B0-----:R-:W-:Y:S01]  /*9d20*/  @P0 IMAD.MOV.U32 R6, RZ, RZ, R14 ;  /* 0x000000ffff060224 */ /* 0x001fe200078e000e */
[----:B------:R-:W-:Y:S01]  /*9d30*/  F2FP.TF32.F32.PACK_B R57, R57 ;  /* 0x00000039ff39723e */ /* 0x000fe200024050ff */
[----:B------:R-:W-:Y:S01]  /*9d40*/  @P0 IMAD.MOV.U32 R7, RZ, RZ, R15 ;  /* 0x000000ffff070224 */ /* 0x000fe200078e000f */
[----:B------:R-:W-:Y:S01]  /*9d50*/  F2FP.TF32.F32.PACK_B R59, R59 ;  /* 0x0000003bff3b723e */ /* 0x000fe200024050ff */
[----:B------:R-:W-:Y:S01]  /*9d60*/  FMUL R83, R83, R155 ;  /* 0x0000009b53537220 */ /* 0x000fe20000400000 */
[----:B------:R-:W-:Y:S01]  /*9d70*/  F2FP.TF32.F32.PACK_B R61, R61 ;  /* 0x0000003dff3d723e */ /* 0x000fe200024050ff */
[-C--:B-1----:R-:W-:Y:S01]  /*9d80*/  FMUL R21, R84, R155.reuse ;  /* 0x0000009b54157220 */ /* 0x082fe20000400000 */
[----:B------:R0:W-:Y:S01]  /*9d90*/  @P0 STG.E desc[UR36][R6.64+0x60], R3 ;  /* 0x0000600306000986 */ /* 0x0001e2000c101924 */
[----:B------:R-:W-:Y:S01]  /*9da0*/  ISETP.GT.AND P0, PT, R0, 0x20, P2 ;  /* 0x000000200000780c */ /* 0x000fe20001704270 */
[----:B------:R-:W-:Y:S01]  /*9db0*/  FMUL R85, R85, R155 ;  /* 0x0000009b55557220 */ /* 0x000fe20000400000 */
[----:B------:R-:W-:Y:S01]  /*9dc0*/  F2FP.TF32.F32.PACK_B R63, R63 ;  /* 0x0000003fff3f723e */ /* 0x000fe200024050ff */
[----:B------:R-:W-:Y:S01]  /*9dd0*/  FMUL R87, R87, R155 ;  /* 0x0000009b57577220 */ /* 0x000fe20000400000 */
[----:B------:R-:W-:-:S02]  /*9de0*/  F2FP.TF32.F32.PACK_B R65, R65 ;  /* 0x00000041ff41723e */ /* 0x000fc400024050ff */
[----:B------:R-:W-:Y:S02]  /*9df0*/  F2FP.TF32.F32.PACK_B R67, R67 ;  /* 0x00000043ff43723e */ /* 0x000fe400024050ff */
[----:B------:R-:W-:Y:S02]  /*9e00*/  F2FP.TF32.F32.PACK_B R69, R69 ;  /* 0x00000045ff45723e */ /* 0x000fe400024050ff */
[----:B------:R-:W-:Y:S01]  /*9e10*/  F2FP.TF32.F32.PACK_B R71, R71 ;  /* 0x00000047ff47723e */ /* 0x000fe200024050ff */
[----:B0-----:R-:W-:Y:S02]  /*9e20*/  @P4 IMAD.MOV.U32 R6, RZ, RZ, R14 ;  /* 0x000000ffff064224 */ /* 0x001fe400078e000e */
[----:B------:R-:W-:Y:S01]  /*9e30*/  FMUL R3, R44, R155 ;  /* 0x0000009b2c037220 */ /* 0x000fe20000400000 */
[----:B------:R-:W-:Y:S01]  /*9e40*/  @P4 IMAD.MOV.U32 R7, RZ, RZ, R15 ;  /* 0x000000ffff074224 */ /* 0x000fe200078e000f */
[----:B------:R-:W-:Y:S02]  /*9e50*/  F2FP.TF32.F32.PACK_B R73, R73 ;  /* 0x00000049ff49723e */ /* 0x000fe400024050ff */
[----:B------:R-:W-:-:S02]  /*9e60*/  F2FP.TF32.F32.PACK_B R75, R75 ;  /* 0x0000004bff4b723e */ /* 0x000fc400024050ff */
[----:B------:R0:W-:Y:S01]  /*9e70*/  @P4 STG.E desc[UR36][R6.64+0x64], R39 ;  /* 0x0000642706004986 */ /* 0x0001e2000c101924 */
[C---:B------:R-:W-:Y:S02]  /*9e80*/  ISETP.GT.AND P4, PT, R0.reuse, 0x21, P2 ;  /* 0x000000210000780c */ /* 0x040fe40001784270 */
[----:B------:R-:W-:Y:S01]  /*9e90*/  F2FP.TF32.F32.PACK_B R3, R3 ;  /* 0x00000003ff03723e */ /* 0x000fe200024050ff */
[----:B------:R1:W-:Y:S01]  /*9ea0*/  @P5 STG.E desc[UR36][R4.64+0x80], R9 ;  /* 0x0000800904005986 */ /* 0x0003e2000c101924 */
[C---:B------:R-:W-:Y:S02]  /*9eb0*/  ISETP.GT.AND P5, PT, R0.reuse, 0x28, P1 ;  /* 0x000000280000780c */ /* 0x040fe40000fa4270 */
[----:B------:R-:W-:Y:S01]  /*9ec0*/  F2FP.TF32.F32.PACK_B R77, R77 ;  /* 0x0000004dff4d723e */ /* 0x000fe200024050ff */
[----:B------:R-:W-:Y:S01]  /*9ed0*/  @P3 STG.E desc[UR36][R4.64+0x84], R41 ;  /* 0x0000842904003986 */ /* 0x000fe2000c101924 */
[----:B------:R-:W-:Y:S02]  /*9ee0*/  ISETP.GT.AND P3, PT, R0, 0x29, P1 ;  /* 0x000000290000780c */ /* 0x000fe40000f64270 */
[----:B------:R-:W-:Y:S01]  /*9ef0*/  F2FP.TF32.F32.PACK_B R79, R79 ;  /* 0x0000004fff4f723e */ /* 0x000fe200024050ff */
[----:B0-----:R-:W-:Y:S01]  /*9f00*/  @P0 IMAD.MOV.U32 R6, RZ, RZ, R14 ;  /* 0x000000ffff060224 */ /* 0x001fe200078e000e */
[----:B------:R-:W-:Y:S01]  /*9f10*/  F2FP.TF32.F32.PACK_B R13, R13 ;  /* 0x0000000dff0d723e */ /* 0x000fe200024050ff */
[----:B------:R-:W-:Y:S01]  /*9f20*/  @P0 IMAD.MOV.U32 R7, RZ, RZ, R15 ;  /* 0x000000ffff070224 */ /* 0x000fe200078e000f */
[----:B------:R-:W-:Y:S01]  /*9f30*/  F2FP.TF32.F32.PACK_B R81, R81 ;  /* 0x00000051ff51723e */ /* 0x000fe200024050ff */
[----:B-1----:R-:W-:Y:S01]  /*9f40*/  FMUL R9, R46, R155 ;  /* 0x0000009b2e097220 */ /* 0x002fe20000400000 */
[----:B------:R-:W-:-:S02]  /*9f50*/  F2FP.TF32.F32.PACK_B R83, R83 ;  /* 0x00000053ff53723e */ /* 0x000fc400024050ff */
[----:B------:R0:W-:Y:S01]  /*9f60*/  @P0 STG.E desc[UR36][R6.64+0x80], R11 ;  /* 0x0000800b06000986 */ /* 0x0001e2000c101924 */
[----:B------:R-:W-:Y:S02]  /*9f70*/  ISETP.GT.AND P0, PT, R0, 0x28, P2 ;  /* 0x000000280000780c */ /* 0x000fe40001704270 */
[----:B------:R-:W-:Y:S02]  /*9f80*/  F2FP.TF32.F32.PACK_B R9, R9 ;  /* 0x00000009ff09723e */ /* 0x000fe400024050ff */
[----:B------:R-:W-:Y:S02]  /*9f90*/  F2FP.TF32.F32.PACK_B R21, R21 ;  /* 0x00000015ff15723e */ /* 0x000fe400024050ff */
[----:B------:R-:W-:Y:S02]  /*9fa0*/  F2FP.TF32.F32.PACK_B R85, R85 ;  /* 0x00000055ff55723e */ /* 0x000fe400024050ff */
[----:B------:R-:W-:Y:S01]  /*9fb0*/  F2FP.TF32.F32.PACK_B R87, R87 ;  /* 0x00000057ff57723e */ /* 0x000fe200024050ff */
[----:B0-----:R-:W-:-:S02]  /*9fc0*/  @P4 IMAD.MOV.U32 R6, RZ, RZ, R14 ;  /* 0x000000ffff064224 */ /* 0x001fc400078e000e */
[----:B------:R-:W-:Y:S01]  /*9fd0*/  FMUL R11, R48, R155 ;  /* 0x0000009b300b7220 */ /* 0x000fe20000400000 */
[----:B------:R-:W-:-:S04]  /*9fe0*/  @P4 IMAD.MOV.U32 R7, RZ, RZ, R15 ;  /* 0x000000ffff074224 */ /* 0x000fc800078e000f */
[----:B------:R-:W-:Y:S01]  /*9ff0*/  F2FP.TF32.F32.PACK_B R11, R11 ;  /* 0x0000000bff0b723e */ /* 0x000fe200024050ff */
[----:B------:R0:W-:Y:S01]  /*a000*/  @P4 STG.E desc[UR36][R6.64+0x84], R43 ;  /* 0x0000842b06004986 */ /* 0x0001e2000c101924 */
[----:B------:R-:W-:-:S03]  /*a010*/  ISETP.GT.AND P4, PT, R0, 0x29, P2 ;  /* 0x000000290000780c */ /* 0x000fc60001784270 */
[----:B------:R1:W-:Y:S01]  /*a020*/  @P5 STG.E desc[UR36][R4.64+0xa0], R3 ;  /* 0x0000a00304005986 */ /* 0x0003e2000c101924 */
[----:B------:R-:W-:-:S03]  /*a030*/  ISETP.GT.AND P5, PT, R0, 0x30, P1 ;  /* 0x000000300000780c */ /* 0x000fc60000fa4270 */
[----:B------:R-:W-:Y:S01]  /*a040*/  @P3 STG.E desc[UR36][R4.64+0xa4], R45 ;  /* 0x0000a42d04003986 */ /* 0x000fe2000c101924 */
[----:B------:R-:W-:Y:S01]  /*a050*/  ISETP.GT.AND P3, PT, R0, 0x31, P1 ;  /* 0x000000310000780c */ /* 0x000fe20000f64270 */
[----:B0-----:R-:W-:Y:S02]  /*a060*/  @P0 IMAD.MOV.U32 R6, RZ, RZ, R14 ;  /* 0x000000ffff060224 */ /* 0x001fe400078e000e */
[----:B------:R-:W-:Y:S02]  /*a070*/  @P0 IMAD.MOV.U32 R7, RZ, RZ, R15 ;  /* 0x000000ffff070224 */ /* 0x000fe400078e000f */
[----:B-1----:R-:W-:-:S03]  /*a080*/  FMUL R3, R50, R155 ;  /* 0x0000009b32037220 */ /* 0x002fc60000400000 */
[----:B------:R0:W-:Y:S01]  /*a090*/  @P0 STG.E desc[UR36][R6.64+0xa0], R9 ;  /* 0x0000a00906000986 */ /* 0x0001e2000c101924 */
[----:B------:R-:W-:Y:S02]  /*a0a0*/  ISETP.GT.AND P0, PT, R0, 0x30, P2 ;  /* 0x000000300000780c */ /* 0x000fe40001704270 */
[----:B------:R-:W-:Y:S01]  /*a0b0*/  F2FP.TF32.F32.PACK_B R3, R3 ;  /* 0x00000003ff03723e */ /* 0x000fe200024050ff */
[----:B0-----:R-:W-:Y:S02]  /*a0c0*/  @P4 IMAD.MOV.U32 R6, RZ, RZ, R14 ;  /* 0x000000ffff064224 */ /* 0x001fe400078e000e */
        /* <DEDUP_REMOVED lines=69> */
[----:B------:R-:W-:Y:S01]  /*a520*/  @P3 STG.E desc[UR36][R4.64+0x144], R65 ;  /* 0x0001444104003986 */ /* 0x000fe2000c101924 */
[----:B------:R-:W-:-:S03]  /*a530*/  ISETP.GT.AND P3, PT, R0, 0x59, P1 ;  /* 0x000000590000780c */ /* 0x000fc60000f64270 */
[----:B------:R1:W-:Y:S01]  /*a540*/  @P5 STG.E desc[UR36][R4.64+0x140], R9 ;  /* 0x0001400904005986 */ /* 0x0003e2000c101924 */
[----:B------:R-:W-:Y:S01]  /*a550*/  ISETP.GT.AND P5, PT, R0, 0x58, P1 ;  /* 0x000000580000780c */ /* 0x000fe20000fa4270 */
[----:B0-----:R-:W-:Y:S02]  /*a560*/  @P0 IMAD.MOV.U32 R6, RZ, RZ, R14 ;  /* 0x000000ffff060224 */ /* 0x001fe400078e000e */
[----:B------:R-:W-:-:S05]  /*a570*/  @P0 IMAD.MOV.U32 R7, RZ, RZ, R15 ;  /* 0x000000ffff070224 */ /* 0x000fca00078e000f */
[----:B------:R0:W-:Y:S01]  /*a580*/  @P0 STG.E desc[UR36][R6.64+0x140], R11 ;  /* 0x0001400b06000986 */ /* 0x0001e2000c101924 */
[----:B------:R-:W-:Y:S01]  /*a590*/  ISETP.GT.AND P0, PT, R0, 0x58, P2 ;  /* 0x000000580000780c */ /* 0x000fe20001704270 */
[----:B-1----:R-:W-:-:S05]  /*a5a0*/  FMUL R9, R70, R155 ;  /* 0x0000009b46097220 */ /* 0x002fca0000400000 */
        /* <DEDUP_REMOVED lines=50> */
[----:B------:R-:W-:-:S05]  /*a8d0*/  @P4 IMAD.MOV.U32 R7, RZ, RZ, R15 ;  /* 0x000000ffff074224 */ /* 0x000fca00078e000f */
[----:B------:R0:W-:Y:S01]  /*a8e0*/  @P4 STG.E desc[UR36][R6.64+0x1a4], R79 ;  /* 0x0001a44f06004986 */ /* 0x0001e2000c101924 */
[----:B------:R-:W-:-:S03]  /*a8f0*/  ISETP.GT.AND P4, PT, R0, 0x71, P2 ;  /* 0x000000710000780c */ /* 0x000fc60001784270 */
[----:B------:R-:W-:Y:S01]  /*a900*/  @P3 STG.E desc[UR36][R4.64+0x1c0], R13 ;  /* 0x0001c00d04003986 */ /* 0x000fe2000c101924 */
[C---:B------:R-:W-:Y:S02]  /*a910*/  ISETP.GT.AND P3, PT, R0.reuse, 0x78, P1 ;  /* 0x000000780000780c */ /* 0x040fe40000f64270 */
[C---:B------:R-:W-:Y:S01]  /*a920*/  ISETP.GT.AND P1, PT, R0.reuse, 0x79, P1 ;  /* 0x000000790000780c */ /* 0x040fe20000f24270 */
[----:B------:R-:W-:Y:S01]  /*a930*/  @P5 STG.E desc[UR36][R4.64+0x1c4], R81 ;  /* 0x0001c45104005986 */ /* 0x000fe2000c101924 */
[C---:B------:R-:W-:Y:S02]  /*a940*/  ISETP.GT.AND P5, PT, R0.reuse, 0x78, P2 ;  /* 0x000000780000780c */ /* 0x040fe400017a4270 */
[----:B------:R-:W-:Y:S01]  /*a950*/  ISETP.GT.AND P2, PT, R0, 0x79, P2 ;  /* 0x000000790000780c */ /* 0x000fe20001744270 */
[----:B0-----:R-:W-:Y:S02]  /*a960*/  @P0 IMAD.MOV.U32 R6, RZ, RZ, R14 ;  /* 0x000000ffff060224 */ /* 0x001fe400078e000e */
[----:B------:R-:W-:-:S05]  /*a970*/  @P0 IMAD.MOV.U32 R7, RZ, RZ, R15 ;  /* 0x000000ffff070224 */ /* 0x000fca00078e000f */
[----:B------:R0:W-:Y:S02]  /*a980*/  @P0 STG.E desc[UR36][R6.64+0x1c0], R3 ;  /* 0x0001c00306000986 */ /* 0x0001e4000c101924 */
[----:B0-----:R-:W-:Y:S02]  /*a990*/  @P4 IMAD.MOV.U32 R6, RZ, RZ, R14 ;  /* 0x000000ffff064224 */ /* 0x001fe400078e000e */
[----:B------:R-:W-:-:S05]  /*a9a0*/  @P4 IMAD.MOV.U32 R7, RZ, RZ, R15 ;  /* 0x000000ffff074224 */ /* 0x000fca00078e000f */
[----:B------:R-:W-:Y:S04]  /*a9b0*/  @P4 STG.E desc[UR36][R6.64+0x1c4], R83 ;  /* 0x0001c45306004986 */ /* 0x000fe8000c101924 */
[----:B------:R-:W-:Y:S04]  /*a9c0*/  @P3 STG.E desc[UR36][R4.64+0x1e0], R21 ;  /* 0x0001e01504003986 */ /* 0x000fe8000c101924 */
[----:B------:R0:W-:Y:S02]  /*a9d0*/  @P1 STG.E desc[UR36][R4.64+0x1e4], R85 ;  /* 0x0001e45504001986 */ /* 0x0001e4000c101924 */
[----:B0-----:R-:W-:-:S02]  /*a9e0*/  @P5 IMAD.MOV.U32 R4, RZ, RZ, R14 ;  /* 0x000000ffff045224 */ /* 0x001fc400078e000e */
[----:B------:R-:W-:-:S05]  /*a9f0*/  @P5 IMAD.MOV.U32 R5, RZ, RZ, R15 ;  /* 0x000000ffff055224 */ /* 0x000fca00078e000f */
[----:B------:R0:W-:Y:S04]  /*aa00*/  @P5 STG.E desc[UR36][R4.64+0x1e0], R9 ;  /* 0x0001e00904005986 */ /* 0x0001e8000c101924 */
[----:B------:R0:W-:Y:S02]  /*aa10*/  @P2 STG.E desc[UR36][R14.64+0x1e4], R87 ;  /* 0x0001e4570e002986 */ /* 0x0001e4000c101924 */
.L_x_284:
[----:B------:R-:W-:Y:S05]  /*aa20*/  BSYNC B0 ;  /* 0x0000000000007941 */ /* 0x000fea0003800000 */
.L_x_32:
[----:B------:R-:W-:Y:S01]  /*aa30*/  ULDC UR4, c[0x0][0xc] ;  /* 0x0000030000047ab9 */ /* 0x000fe20000000800 */
[----:B------:R-:W-:Y:S01]  /*aa40*/  ULDC UR5, c[0x0][0x10] ;  /* 0x0000040000057ab9 */ /* 0x000fe20000000800 */
[----:B0-----:R-:W0:Y:S01]  /*aa50*/  LDC R3, c[0x0][0x14] ;  /* 0x00000500ff037b82 */ /* 0x001e220000000800 */
[----:B------:R-:W-:Y:S01]  /*aa60*/  UIMAD.WIDE.U32 UR4, UR4, UR5, URZ ;  /* 0x00000005040472a5 */ /* 0x000fe2000f8e003f */
[----:B------:R-:W-:Y:S01]  /*aa70*/  PRMT R0, RZ, 0x7610, R0 ;  /* 0x00007610ff007816 */ /* 0x000fe20000000000 */
[----:B-----5:R-:W-:Y:S02]  /*aa80*/  IMAD.MOV.U32 R154, RZ, RZ, -0x1 ;  /* 0xffffffffff9a7424 */ /* 0x020fe400078e00ff */
[----:B------:R-:W-:Y:S02]  /*aa90*/  IMAD.MOV.U32 R23, RZ, RZ, -0x1 ;  /* 0xffffffffff177424 */ /* 0x000fe400078e00ff */
[----:B0-----:R-:W-:-:S04]  /*aaa0*/  IMAD.WIDE.U32 R16, R3, UR4, R16 ;  /* 0x0000000403107c25 */ /* 0x001fc8000f8e0010 */
[----:B------:R-:W-:Y:S01]  /*aab0*/  IMAD R3, R3, UR5, RZ ;  /* 0x0000000503037c24 */ /* 0x000fe2000f8e02ff */
[----:B------:R-:W-:Y:S02]  /*aac0*/  ULDC.64 UR4, c[0x0][0x650] ;  /* 0x0001940000047ab9 */ /* 0x000fe40000000a00 */
[----:B------:R-:W-:Y:S01]  /*aad0*/  ISETP.GE.U32.AND P0, PT, R16, UR4, PT ;  /* 0x0000000410007c0c */ /* 0x000fe2000bf06070 */
[----:B------:R-:W-:-:S05]  /*aae0*/  IMAD.IADD R17, R17, 0x1, R3 ;  /* 0x0000000111117824 */ /* 0x000fca00078e0203 */
[----:B------:R-:W-:-:S13]  /*aaf0*/  ISETP.GE.U32.AND.EX P0, PT, R17, UR5, PT, P0 ;  /* 0x0000000511007c0c */ /* 0x000fda000bf06100 */
[----:B------:R-:W-:Y:S05]  /*ab00*/  @P0 BRA `(.L_x_285) ;  /* 0x0000000400640947 */ /* 0x000fea0003800000 */
[----:B------:R-:W0:Y:S01]  /*ab10*/  S2R R12, SR_CTAID.X ;  /* 0x00000000000c7919 */ /* 0x000e220000002500 */
[----:B---3--:R-:W3:Y:S01]  /*ab20*/  LDC.64 R10, c[0x0][0x628] ;  /* 0x00018a00ff0a7b82 */ /* 0x008ee20000000a00 */
[----:B------:R-:W-:Y:S01]  /*ab30*/  ULDC UR4, c[0x0][0x150] ;  /* 0x0000540000047ab9 */ /* 0x000fe20000000800 */
[----:B------:R-:W-:Y:S01]  /*ab40*/  IMAD.MOV.U32 R8, RZ, RZ, R16 ;  /* 0x000000ffff087224 */ /* 0x000fe200078e0010 */
[----:B------:R-:W0:Y:S01]  /*ab50*/  S2R R24, SR_CTAID.Y ;  /* 0x0000000000187919 */ /* 0x000e220000002600 */
[----:B------:R-:W-:-:S04]  /*ab60*/  IMAD.MOV.U32 R9, RZ, RZ, R17 ;  /* 0x000000ffff097224 */ /* 0x000fc800078e0011 */
[----:B------:R-:W1:Y:S08]  /*ab70*/  LDC R21, c[0x0][0x144] ;  /* 0x00005100ff157b82 */ /* 0x000e700000000800 */
[----:B------:R-:W1:Y:S08]  /*ab80*/  LDC R0, c[0x0][0x630] ;  /* 0x00018c00ff007b82 */ /* 0x000e700000000800 */
[----:B------:R-:W1:Y:S01]  /*ab90*/  LDC.64 R14, c[0x0][0x620] ;  /* 0x00018800ff0e7b82 */ /* 0x000e620000000a00 */
[----:B---3--:R-:W-:-:S04]  /*aba0*/  ISETP.NE.U32.AND P0, PT, R10, RZ, PT ;  /* 0x000000ff0a00720c */ /* 0x008fc80003f05070 */
[----:B------:R-:W-:Y:S02]  /*abb0*/  ISETP.NE.AND.EX P0, PT, R11, RZ, PT, P0 ;  /* 0x000000ff0b00720c */ /* 0x000fe40003f05300 */
[----:B0-----:R-:W-:-:S05]  /*abc0*/  I2FP.F32.U32 R3, R12 ;  /* 0x0000000c00037245 */ /* 0x001fca0000201000 */
[----:B------:R-:W-:-:S04]  /*abd0*/  FMUL R3, R3, UR4 ;  /* 0x0000000403037c20 */ /* 0x000fc80008400000 */
[----:B------:R0:W3:Y:S02]  /*abe0*/  F2I.U32.TRUNC.NTZ R20, R3 ;  /* 0x0000000300147305 */ /* 0x0000e4000020f000 */
[----:B------:R-:W-:Y:S05]  /*abf0*/  @!P0 BRA `(.L_x_286) ;  /* 0x0000000000288947 */ /* 0x000fea0003800000 */
[----:B0-----:R-:W0:Y:S02]  /*ac00*/  LDC R3, c[0x0][0x634] ;  /* 0x00018d00ff037b82 */ /* 0x001e240000000800 */
        /* <DEDUP_REMOVED lines=9> */
.L_x_286:
[----:B------:R-:W5:Y:S01]  /*aca0*/  LDC.64 R30, c[0x0][0x640] ;  /* 0x00019000ff1e7b82 */ /* 0x000f620000000a00 */
[-CC-:B-1----:R-:W-:Y:S01]  /*acb0*/  SHF.R.U64 R23, R8, R0.reuse, R9.reuse ;  /* 0x0000000008177219 */ /* 0x182fe20000001209 */
[----:B---3--:R-:W-:Y:S01]  /*acc0*/  IMAD.MOV R20, RZ, RZ, -R20 ;  /* 0x000000ffff147224 */ /* 0x008fe200078e0a14 */
[----:B------:R-:W-:Y:S01]  /*acd0*/  SHF.R.U32.HI R0, RZ, R0, R9 ;  /* 0x00000000ff007219 */ /* 0x000fe20000011609 */
[----:B------:R-:W-:Y:S01]  /*ace0*/  ULDC UR4, c[0x0][0x154] ;  /* 0x0000550000047ab9 */ /* 0x000fe20000000800 */
[----:B0-----:R-:W-:Y:S01]  /*acf0*/  IADD3 R3, P0, RZ, -R23, RZ ;  /* 0x80000017ff037210 */ /* 0x001fe20007f1e0ff */
[----:B------:R-:W-:Y:S02]  /*ad00*/  IMAD R26, R21, R20, R12 ;  /* 0x00000014151a7224 */ /* 0x000fe400078e020c */
[----:B------:R-:W0:Y:S01]  /*ad10*/  LDC R6, c[0x0][0x618] ;  /* 0x00018600ff067b82 */ /* 0x000e220000000800 */
[----:B------:R-:W-:Y:S02]  /*ad20*/  IMAD.MOV.U32 R7, RZ, RZ, 0x1 ;  /* 0x00000001ff077424 */ /* 0x000fe400078e00ff */
[----:B------:R-:W-:-:S04]  /*ad30*/  IMAD.X R5, RZ, RZ, ~R0, P0 ;  /* 0x000000ffff057224 */ /* 0x000fc800000e0e00 */
[-C--:B------:R-:W-:Y:S01]  /*ad40*/  IMAD R0, R5, R14.reuse, RZ ;  /* 0x0000000e05007224 */ /* 0x080fe200078e02ff */
[----:B------:R-:W1:Y:S01]  /*ad50*/  LDC R8, c[0x0][0x608] ;  /* 0x00018200ff087b82 */ /* 0x000e620000000800 */
[----:B------:R-:W-:-:S04]  /*ad60*/  IMAD.WIDE.U32 R4, R3, R14, R16 ;  /* 0x0000000e03047225 */ /* 0x000fc800078e0010 */
[----:B------:R-:W-:Y:S01]  /*ad70*/  IMAD R3, R3, R15, R0 ;  /* 0x0000000f03037224 */ /* 0x000fe200078e0200 */
[----:B------:R-:W-:Y:S02]  /*ad80*/  I2FP.F32.U32 R0, R24 ;  /* 0x0000001800007245 */ /* 0x000fe40000201000 */
[----:B------:R-:W3:Y:S01]  /*ad90*/  LDC R28, c[0x0][0x658] ;  /* 0x00019600ff1c7b82 */ /* 0x000ee20000000800 */
[----:B------:R-:W-:Y:S01]  /*ada0*/  IMAD.IADD R3, R5, 0x1, R3 ;  /* 0x0000000105037824 */ /* 0x000fe200078e0203 */
[----:B-----5:R-:W-:Y:S01]  /*adb0*/  ISETP.NE.U32.AND P0, PT, R30, RZ, PT ;  /* 0x000000ff1e00720c */ /* 0x020fe20003f05070 */
[----:B------:R-:W-:Y:S01]  /*adc0*/  FMUL R0, R0, UR4 ;  /* 0x0000000400007c20 */ /* 0x000fe20008400000 */
[----:B------:R-:W-:Y:S02]  /*add0*/  IMAD.MOV.U32 R5, RZ, RZ, -0x1 ;  /* 0xffffffffff057424 */ /* 0x000fe400078e00ff */
[----:B------:R-:W-:Y:S01]  /*ade0*/  ISETP.NE.AND.EX P0, PT, R31, RZ, PT, P0 ;  /* 0x000000ff1f00720c */ /* 0x000fe20003f05300 */
[----:B------:R1:W2:Y:S01]  /*adf0*/  F2I.U32.TRUNC.NTZ R13, R0 ;  /* 0x00000000000d7305 */ /* 0x0002a2000020f000 */
[----:B------:R-:W2:Y:S01]  /*ae00*/  LDC R15, c[0x0][0x148] ;  /* 0x00005200ff0f7b82 */ /* 0x000ea20000000800 */
[----:B0-----:R-:W-:-:S02]  /*ae10*/  SHF.R.U64 R12, R4, R6, R3 ;  /* 0x00000006040c7219 */ /* 0x001fc40000001203 */
[----:B------:R-:W-:-:S05]  /*ae20*/  SHF.R.U32.HI R3, RZ, R6, R3 ;  /* 0x00000006ff037219 */ /* 0x000fca0000011603 */
[----:B------:R-:W0:Y:S01]  /*ae30*/  LDC R20, c[0x0][0x600] ;  /* 0x00018000ff147b82 */ /* 0x000e220000000800 */
[-CC-:B-1----:R-:W-:Y:S02]  /*ae40*/  SHF.R.U64 R10, R12, R8.reuse, R3.reuse ;  /* 0x000000080c0a7219 */ /* 0x182fe40000001203 */
[----:B------:R-:W-:-:S05]  /*ae50*/  SHF.R.U32.HI R3, RZ, R8, R3 ;  /* 0x00000008ff037219 */ /* 0x000fca0000011603 */
[----:B------:R-:W1:Y:S01]  /*ae60*/  LDC R21, c[0x0][0x648] ;  /* 0x00019200ff157b82 */ /* 0x000e620000000800 */
[-C--:B---3--:R-:W-:Y:S02]  /*ae70*/  SHF.L.U32 R4, R5, R28.reuse, RZ ;  /* 0x0000001c05047219 */ /* 0x088fe400000006ff */
[-CC-:B------:R-:W-:Y:S02]  /*ae80*/  SHF.R.U64 R14, R10, R28.reuse, R3.reuse ;  /* 0x0000001c0a0e7219 */ /* 0x180fe40000001203 */
[----:B------:R-:W-:Y:S02]  /*ae90*/  SHF.R.U32.HI R5, RZ, R28, R3 ;  /* 0x0000001cff057219 */ /* 0x000fe40000011603 */
[----:B------:R-:W-:Y:S01]  /*aea0*/  LOP3.LUT R153, RZ, R4, RZ, 0x33, !PT ;  /* 0x00000004ff997212 */ /* 0x000fe200078e33ff */
[----:B------:R-:W3:Y:S01]  /*aeb0*/  LDC R25, c[0x0][0x638] ;  /* 0x00018e00ff197b82 */ /* 0x000ee20000000800 */
[----:B------:R-:W-:Y:S01]  /*aec0*/  SHF.L.U32 R28, R7, R28, RZ ;  /* 0x0000001c071c7219 */ /* 0x000fe200000006ff */
[----:B------:R-:W-:-:S06]  /*aed0*/  IMAD.MOV.U32 R4, RZ, RZ, R14 ;  /* 0x000000ffff047224 */ /* 0x000fcc00078e000e */
[----:B------:R-:W0:Y:S01]  /*aee0*/  LDC R27, c[0x0][0x610] ;  /* 0x00018400ff1b7b82 */ /* 0x000e220000000800 */
[----:B------:R-:W-:Y:S05]  /*aef0*/  @!P0 BRA `(.L_x_287) ;  /* 0x0000000000288947 */ /* 0x000fea0003800000 */
[----:B------:R-:W5:Y:S02]  /*af00*/  LDC R3, c[0x0][0x64c] ;  /* 0x00019300ff037b82 */ /* 0x000f640000000800 */
[----:B-----5:R-:W-:-:S05]  /*af10*/  IADD3 R3, P0, R14, R3, RZ ;  /* 0x000000030e037210 */ /* 0x020fca0007f1e0ff */
        /* <DEDUP_REMOVED lines=8> */
.L_x_287:
[----:B------:R-:W-:Y:S01]  /*afa0*/  ISETP.NE.AND P0, PT, R2, 0x1, PT ;  /* 0x000000010200780c */ /* 0x000fe20003f05270 */
[----:B--2---:R-:W-:Y:S01]  /*afb0*/  IMAD.MOV R13, RZ, RZ, -R13 ;  /* 0x000000ffff0d7224 */ /* 0x004fe200078e0a0d */
[----:B-1----:R-:W-:Y:S01]  /*afc0*/  SHF.R.U64 R0, R4, R21, R5 ;  /* 0x0000001504007219 */ /* 0x002fe20000001205 */
[----:B0-----:R-:W-:Y:S01]  /*afd0*/  VIADD R5, R20, 0xffffffff ;  /* 0xffffffff14057836 */ /* 0x001fe20000000000 */
[----:B------:R-:W-:-:S03]  /*afe0*/  LOP3.LUT R153, R10, R153, RZ, 0xc0, !PT ;  /* 0x000000990a997212 */ /* 0x000fc600078ec0ff */
[----:B------:R-:W-:Y:S01]  /*aff0*/  IMAD.MOV R3, RZ, RZ, -R0 ;  /* 0x000000ffff037224 */ /* 0x000fe200078e0a00 */
[----:B------:R-:W-:Y:S01]  /*b000*/  LOP3.LUT R5, R12, R5, RZ, 0xc0, !PT ;  /* 0x000000050c057212 */ /* 0x000fe200078ec0ff */
[----:B------:R-:W-:Y:S02]  /*b010*/  IMAD R153, R28, R0, R153 ;  /* 0x000000001c997224 */ /* 0x000fe400078e0299 */
[----:B---3--:R-:W-:Y:S02]  /*b020*/  IMAD R0, R3, R25, R14 ;  /* 0x0000001903007224 */ /* 0x008fe400078e020e */
[----:B------:R-:W-:Y:S02]  /*b030*/  @P0 IMAD R26, R15, R13, R24 ;  /* 0x0000000d0f1a0224 */ /* 0x000fe400078e0218 */
[----:B------:R-:W-:Y:S02]  /*b040*/  IMAD R4, R0, R20, R5 ;  /* 0x0000001400047224 */ /* 0x000fe400078e0205 */
[----:B------:R-:W-:-:S02]  /*b050*/  IMAD R153, R153, R27, R26 ;  /* 0x0000001b99997224 */ /* 0x000fc400078e021a */
[----:B------:R-:W-:-:S03]  /*b060*/  IMAD.MOV.U32 R3, RZ, RZ, 0x1 ;  /* 0x00000001ff037424 */ /* 0x000fc600078e00ff */
[----:B------:R-:W-:Y:S02]  /*b070*/  SEL R154, R4, R153, !P0 ;  /* 0x00000099049a7207 */ /* 0x000fe40004000000 */
[----:B------:R-:W-:Y:S02]  /*b080*/  PRMT R0, R3, 0x7610, R0 ;  /* 0x0000761003007816 */ /* 0x000fe40000000000 */
[----:B------:R-:W-:-:S07]  /*b090*/  SEL R153, R153, R4, !P0 ;  /* 0x0000000499997207 */ /* 0x000fce0004000000 */
.L_x_285:
[----:B------:R-:W-:-:S13]  /*b0a0*/  LOP3.LUT P0, RZ, R0, 0xff, RZ, 0xc0, !PT ;  /* 0x000000ff00ff7812 */ /* 0x000fda000780c0ff */
[----:B------:R-:W-:Y:S05]  /*b0b0*/  @P0 BRA `(.L_x_288) ;  /* 0xffffff6000400947 */ /* 0x000fea000383ffff */
[----:B------:R-:W-:Y:S05]  /*b0c0*/  EXIT ;  /* 0x000000000000794d */ /* 0x000fea0003800000 */
.L_x_7:
[----:B0-----:R-:W-:Y:S01]  /*b0d0*/  ULDC.64 UR4, c[0x0][0x650] ;  /* 0x0001940000047ab9 */ /* 0x001fe20000000a00 */
        /* <DEDUP_REMOVED lines=25> */
.L_x_290:
[----:B------:R-:W0:Y:S01]  /*b270*/  LDC.64 R28, c[0x0][0x640] ;  /* 0x00019000ff1c7b82 */ /* 0x000e220000000a00 */
[-CC-:B------:R-:W-:Y:S01]  /*b280*/  SHF.R.U64 R22, R12, R6.reuse, R13.reuse ;  /* 0x000000060c167219 */ /* 0x180fe2000000120d */
[----:B------:R-:W-:Y:S01]  /*b290*/  IMAD.MOV.U32 R30, RZ, RZ, 0x1 ;  /* 0x00000001ff1e7424 */ /* 0x000fe200078e00ff */
[----:B------:R-:W-:Y:S02]  /*b2a0*/  SHF.R.U32.HI R6, RZ, R6, R13 ;  /* 0x00000006ff067219 */ /* 0x000fe4000001160d */
        /* <DEDUP_REMOVED lines=8> */
[----:B------:R-:W-:Y:S01]  /*b330*/  IMAD.IADD R9, R9, 0x1, R11 ;  /* 0x0000000109097824 */ /* 0x000fe200078e020b */
[----:B0-----:R-:W-:-:S04]  /*b340*/  ISETP.NE.U32.AND P0, PT, R28, RZ, PT ;  /* 0x000000ff1c00720c */ /* 0x001fc80003f05070 */
[----:B------:R-:W-:Y:S02]  /*b350*/  ISETP.NE.AND.EX P0, PT, R29, RZ, PT, P0 ;  /* 0x000000ff1d00720c */ /* 0x000fe40003f05300 */
[----:B------:R-:W0:Y:S01]  /*b360*/  LDC R20, c[0x0][0x600] ;  /* 0x00018000ff147b82 */ /* 0x000e220000000800 */
[-CC-:B-1----:R-:W-:Y:S01]  /*b370*/  SHF.R.U64 R14, R8, R10.reuse, R9.reuse ;  /* 0x0000000a080e7219 */ /* 0x182fe20000001209 */
[----:B------:R-:W-:Y:S01]  /*b380*/  IMAD.MOV.U32 R8, RZ, RZ, -0x1 ;  /* 0xffffffffff087424 */ /* 0x000fe200078e00ff */
[----:B------:R-:W-:-:S05]  /*b390*/  SHF.R.U32.HI R9, RZ, R10, R9 ;  /* 0x0000000aff097219 */ /* 0x000fca0000011609 */
[----:B------:R-:W1:Y:S01]  /*b3a0*/  LDC R26, c[0x0][0x648] ;  /* 0x00019200ff1a7b82 */ /* 0x000e620000000800 */
[-CC-:B--2---:R-:W-:Y:S02]  /*b3b0*/  SHF.R.U64 R21, R14, R12.reuse, R9.reuse ;  /* 0x0000000c0e157219 */ /* 0x184fe40000001209 */
[----:B------:R-:W-:-:S05]  /*b3c0*/  SHF.R.U32.HI R6, RZ, R12, R9 ;  /* 0x0000000cff067219 */ /* 0x000fca0000011609 */
[----:B------:R-:W2:Y:S01]  /*b3d0*/  LDC R27, c[0x0][0x638] ;  /* 0x00018e00ff1b7b82 */ /* 0x000ea20000000800 */
[-C--:B---3--:R-:W-:Y:S02]  /*b3e0*/  SHF.L.U32 R8, R8, R25.reuse, RZ ;  /* 0x0000001908087219 */ /* 0x088fe400000006ff */
[-CC-:B------:R-:W-:Y:S02]  /*b3f0*/  SHF.R.U64 R23, R21, R25.reuse, R6.reuse ;  /* 0x0000001915177219 */ /* 0x180fe40000001206 */
[----:B------:R-:W-:Y:S02]  /*b400*/  LOP3.LUT R32, RZ, R8, RZ, 0x33, !PT ;  /* 0x00000008ff207212 */ /* 0x000fe400078e33ff */
[----:B------:R-:W-:Y:S01]  /*b410*/  SHF.R.U32.HI R9, RZ, R25, R6 ;  /* 0x00000019ff097219 */ /* 0x000fe20000011606 */
[----:B------:R-:W3:Y:S01]  /*b420*/  LDC R31, c[0x0][0x610] ;  /* 0x00018400ff1f7b82 */ /* 0x000ee20000000800 */
[----:B------:R-:W-:Y:S01]  /*b430*/  IMAD.MOV.U32 R8, RZ, RZ, R23 ;  /* 0x000000ffff087224 */ /* 0x000fe200078e0017 */
[----:B------:R-:W-:Y:S06]  /*b440*/  @!P0 BRA `(.L_x_291) ;  /* 0x0000000000288947 */ /* 0x000fec0003800000 */
        /* <DEDUP_REMOVED lines=10> */
.L_x_291:
[----:B------:R-:W-:Y:S02]  /*b4f0*/  ISETP.NE.AND P0, PT, R2, 0x1, PT ;  /* 0x000000010200780c */ /* 0x000fe40003f05270 */
[----:B-1----:R-:W-:Y:S01]  /*b500*/  SHF.R.U64 R6, R8, R26, R9 ;  /* 0x0000001a08067219 */ /* 0x002fe20000001209 */
[----:B0-----:R-:W-:Y:S01]  /*b510*/  VIADD R9, R20, 0xffffffff ;  /* 0xffffffff14097836 */ /* 0x001fe20000000000 */
[----:B------:R-:W-:Y:S02]  /*b520*/  SHF.L.U32 R30, R30, R25, RZ ;  /* 0x000000191e1e7219 */ /* 0x000fe400000006ff */
[----:B------:R-:W-:Y:S01]  /*b530*/  LOP3.LUT R5, R21, R32, RZ, 0xc0, !PT ;  /* 0x0000002015057212 */ /* 0x000fe200078ec0ff */
[----:B------:R-:W-:-:S04]  /*b540*/  IMAD.MOV R8, RZ, RZ, -R6 ;  /* 0x000000ffff087224 */ /* 0x000fc800078e0a06 */
[----:B------:R-:W-:Y:S01]  /*b550*/  IMAD R6, R30, R6, R5 ;  /* 0x000000061e067224 */ /* 0x000fe200078e0205 */
[----:B------:R-:W-:Y:S01]  /*b560*/  LOP3.LUT R5, R14, R9, RZ, 0xc0, !PT ;  /* 0x000000090e057212 */ /* 0x000fe200078ec0ff */
[----:B------:R-:W-:Y:S02]  /*b570*/  @P0 IMAD R3, R7, R24, R4 ;  /* 0x0000001807030224 */ /* 0x000fe400078e0204 */
[----:B--2---:R-:W-:Y:S02]  /*b580*/  IMAD R4, R8, R27, R23 ;  /* 0x0000001b08047224 */ /* 0x004fe400078e0217 */
[----:B---3--:R-:W-:Y:S02]  /*b590*/  IMAD R3, R6, R31, R3 ;  /* 0x0000001f06037224 */ /* 0x008fe400078e0203 */
[----:B------:R-:W-:Y:S02]  /*b5a0*/  IMAD R4, R4, R20, R5 ;  /* 0x0000001404047224 */ /* 0x000fe400078e0205 */
[----:B------:R-:W-:-:S02]  /*b5b0*/  IMAD.MOV.U32 R8, RZ, RZ, 0x1 ;  /* 0x00000001ff087424 */ /* 0x000fc400078e00ff */
[----:B------:R-:W-:Y:S01]  /*b5c0*/  IMAD.MOV.U32 R6, RZ, RZ, R22 ;  /* 0x000000ffff067224 */ /* 0x000fe200078e0016 */
[----:B------:R-:W-:Y:S02]  /*b5d0*/  SEL R21, R4, R3, !P0 ;  /* 0x0000000304157207 */ /* 0x000fe40004000000 */
[----:B------:R-:W-:-:S07]  /*b5e0*/  SEL R20, R3, R4, !P0 ;  /* 0x0000000403147207 */ /* 0x000fce0004000000 */
.L_x_289:
[----:B------:R-:W-:-:S08]  /*b5f0*/  NOP ;  /* 0x0000000000007918 */ /* 0x000fd00000000000 */
[----:B------:R-:W0:-:S00]  /*b600*/  USETMAXREG.DEALLOC.CTAPOOL 0x28 ;  /* 0x00000028000079c8 */ /* 0x000e0000080e0500 */
[----:B0-----:R-:W-:-:S13]  /*b610*/  ISETP.NE.AND P0, PT, R0, RZ, PT ;  /* 0x000000ff0000720c */ /* 0x001fda0003f05270 */
[----:B------:R-:W-:Y:S05]  /*b620*/  @P0 EXIT ;  /* 0x000000000000094d */ /* 0x000fea0003800000 */
[----:B------:R-:W-:Y:S01]  /*b630*/  LOP3.LUT P0, RZ, R8, 0xff, RZ, 0xc0, !PT ;  /* 0x000000ff08ff7812 */ /* 0x000fe2000780c0ff */
[----:B------:R-:W-:Y:S02]  /*b640*/  IMAD.MOV.U32 R0, RZ, RZ, 0x1 ;  /* 0x00000001ff007424 */ /* 0x000fe400078e00ff */
[----:B------:R-:W-:-:S10]  /*b650*/  IMAD.MOV.U32 R3, RZ, RZ, RZ ;  /* 0x000000ffff037224 */ /* 0x000fd400078e00ff */
[----:B------:R-:W-:Y:S05]  /*b660*/  @!P0 BRA `(.L_x_292) ;  /* 0x0000000c00788947 */ /* 0x000fea0003800000 */
[----:B------:R-:W0:Y:S01]  /*b670*/  LDC R0, c[0x0][0x28c] ;  /* 0x0000a300ff007b82 */ /* 0x000e220000000800 */
[----:B------:R-:W1:Y:S01]  /*b680*/  S2R R11, SR_CgaCtaId ;  /* 0x00000000000b7919 */ /* 0x000e620000008800 */
[----:B------:R-:W-:Y:S01]  /*b690*/  ULDC UR5, c[0x0][0x658] ;  /* 0x0001960000057ab9 */ /* 0x000fe20000000800 */
[----:B------:R-:W-:Y:S01]  /*b6a0*/  UMOV UR7, 0xffffffff ;  /* 0xffffffff00077882 */ /* 0x000fe20000000000 */
[----:B------:R-:W-:Y:S01]  /*b6b0*/  ULDC UR6, c[0x0][0xc] ;  /* 0x0000030000067ab9 */ /* 0x000fe20000000800 */
[----:B------:R-:W-:Y:S01]  /*b6c0*/  USHF.L.U32 UR9, UR7, UR5, URZ ;  /* 0x0000000507097299 */ /* 0x000fe2000800063f */
[----:B------:R-:W-:Y:S01]  /*b6d0*/  BSSY B0, `(.L_x_292) ;  /* 0x00000d7000007945 */ /* 0x000fe20003800000 */
[----:B------:R-:W-:Y:S01]  /*b6e0*/  UMOV UR8, 0x1 ;  /* 0x0000000100087882 */ /* 0x000fe20000000000 */
[----:B------:R-:W-:Y:S01]  /*b6f0*/  ULDC UR7, c[0x0][0x10] ;  /* 0x0000040000077ab9 */ /* 0x000fe20000000800 */
[----:B------:R-:W-:Y:S01]  /*b700*/  USHF.L.U32 UR5, UR8, UR5, URZ ;  /* 0x0000000508057299 */ /* 0x000fe2000800063f */
[----:B------:R-:W-:Y:S01]  /*b710*/  IMAD.MOV.U32 R9, RZ, RZ, 0x1 ;  /* 0x00000001ff097424 */ /* 0x000fe200078e00ff */
[----:B------:R-:W-:Y:S01]  /*b720*/  UIMAD.WIDE.U32 UR6, UR6, UR7, URZ ;  /* 0x00000007060672a5 */ /* 0x000fe2000f8e003f */
[----:B------:R-:W-:Y:S01]  /*b730*/  LOP3.LUT R13, R19, 0x2, RZ, 0xfc, !PT ;  /* 0x00000002130d7812 */ /* 0x000fe200078efcff */
[----:B------:R-:W-:Y:S01]  /*b740*/  ULDC UR8, c[0x0][0x14] ;  /* 0x0000050000087ab9 */ /* 0x000fe20000000800 */
[----:B------:R-:W-:Y:S01]  /*b750*/  ULDC UR4, c[0x0][0x600] ;  /* 0x0001800000047ab9 */ /* 0x000fe20000000800 */
[----:B------:R-:W-:-:S02]  /*b760*/  UIMAD.WIDE.U32 UR30, UR6, UR8, URZ ;  /* 0x00000008061e72a5 */ /* 0x000fc4000f8e003f */
[----:B------:R-:W-:Y:S02]  /*b770*/  UIMAD UR7, UR7, UR8, URZ ;  /* 0x00000008070772a4 */ /* 0x000fe4000f8e023f */
[----:B------:R-:W-:Y:S02]  /*b780*/  UIADD3 UR4, UR4, -0x1, URZ ;  /* 0xffffffff04047890 */ /* 0x000fe4000fffe03f */
[----:B------:R-:W-:Y:S02]  /*b790*/  ULOP3.LUT UR6, URZ, UR9, URZ, 0x33, !UPT ;  /* 0x000000093f067292 */ /* 0x000fe4000f8e333f */
[----:B------:R-:W-:Y:S01]  /*b7a0*/  UIADD3 UR7, UR31, UR7, URZ ;  /* 0x000000071f077290 */ /* 0x000fe2000fffe03f */
[----:B0-----:R-:W-:Y:S01]  /*b7b0*/  VIADD R0, R0, 0x3f ;  /* 0x0000003f00007836 */ /* 0x001fe20000000000 */
[----:B------:R-:W-:-:S04]  /*b7c0*/  ULDC.64 UR38, c[0x0][0x198] ;  /* 0x0000660000267ab9 */ /* 0x000fc80000000a00 */
[----:B------:R-:W-:-:S04]  /*b7d0*/  SHF.R.S32.HI R3, RZ, 0x1f, R0 ;  /* 0x0000001fff037819 */ /* 0x000fc80000011400 */
[----:B------:R-:W-:Y:S01]  /*b7e0*/  LEA.HI R8, R3, R0, RZ, 0x6 ;  /* 0x0000000003087211 */ /* 0x000fe200078f30ff */
[C---:B-1----:R-:W-:Y:S02]  /*b7f0*/  IMAD.SHL.U32 R10, R11.reuse, 0x40, RZ ;  /* 0x000000400b0a7824 */ /* 0x042fe400078e00ff */
[----:B------:R-:W-:Y:S01]  /*b800*/  IMAD.SHL.U32 R11, R11, 0x800, RZ ;  /* 0x000008000b0b7824 */ /* 0x000fe200078e00ff */
[----:B------:R-:W-:Y:S01]  /*b810*/  SHF.R.S32.HI R8, RZ, 0x6, R8 ;  /* 0x00000006ff087819 */ /* 0x000fe20000011408 */
[----:B------:R-:W-:Y:S01]  /*b820*/  IMAD.MOV.U32 R0, RZ, RZ, 0x1 ;  /* 0x00000001ff007424 */ /* 0x000fe200078e00ff */
[----:B------:R-:W-:Y:S01]  /*b830*/  LOP3.LUT R10, R10, 0x40, RZ, 0xc0, !PT ;  /* 0x000000400a0a7812 */ /* 0x000fe200078ec0ff */
[----:B------:R-:W-:Y:S01]  /*b840*/  IMAD.MOV.U32 R3, RZ, RZ, RZ ;  /* 0x000000ffff037224 */ /* 0x000fe200078e00ff */
[----:B------:R-:W-:Y:S01]  /*b850*/  LOP3.LUT R11, R11, 0x800, RZ, 0xc0, !PT ;  /* 0x000008000b0b7812 */ /* 0x000fe200078ec0ff */
[----:B------:R-:W-:-:S07]  /*b860*/  VIADD R12, R8, 0x1 ;  /* 0x00000001080c7836 */ /* 0x000fce0000000000 */
.L_x_303:
[----:B------:R-:W-:-:S03]  /*b870*/  UMOV UR8, 0xffffffff ;  /* 0xffffffff00087882 */ /* 0x000fc60000000000 */
[----:B------:R-:W-:Y:S05]  /*b880*/  BRA.DIV UR8, `(.L_x_293) ;  /* 0x0000000e08907947 */ /* 0x000fea000b800000 */
[----:B------:R-:W-:-:S13]  /*b890*/  ELECT P6, URZ, PT ;  /* 0x00000000003f782f */ /* 0x000fda00038c0000 */
.L_x_312:
[----:B------:R-:W0:Y:S01]  /*b8a0*/  LDC R4, c[0x0][0x28c] ;  /* 0x0000a300ff047b82 */ /* 0x000e220000000800 */
[----:B------:R-:W-:Y:S01]  /*b8b0*/  BSSY B1, `(.L_x_294) ;  /* 0x0000044000017945 */ /* 0x000fe20003800000 */
[----:B0-----:R-:W-:-:S13]  /*b8c0*/  ISETP.LT.OR P6, PT, R4, 0x1, !P6 ;  /* 0x000000010400780c */ /* 0x001fda00077c1670 */
[----:B------:R-:W-:Y:S05]  /*b8d0*/  @P6 BRA `(.L_x_295) ;  /* 0x0000000400046947 */ /* 0x000fea0003800000 */
[----:B------:R-:W-:Y:S02]  /*b8e0*/  IMAD.SHL.U32 R22, R20, 0x100, RZ ;  /* 0x0000010014167824 */ /* 0x000fe400078e00ff */
[----:B------:R-:W-:Y:S02]  /*b8f0*/  IMAD R21, R21, 0x80, R10 ;  /* 0x0000008015157824 */ /* 0x000fe400078e020a */
[----:B------:R-:W-:Y:S02]  /*b900*/  IMAD.MOV.U32 R24, RZ, RZ, RZ ;  /* 0x000000ffff187224 */ /* 0x000fe400078e00ff */
[----:B------:R-:W-:Y:S02]  /*b910*/  IMAD.MOV.U32 R4, RZ, RZ, R12 ;  /* 0x000000ffff047224 */ /* 0x000fe400078e000c */
[----:B------:R-:W-:Y:S02]  /*b920*/  IMAD.MOV.U32 R5, RZ, RZ, R0 ;  /* 0x000000ffff057224 */ /* 0x000fe400078e0000 */
[----:B------:R-:W-:-:S07]  /*b930*/  IMAD.MOV.U32 R14, RZ, RZ, R3 ;  /* 0x000000ffff0e7224 */ /* 0x000fce00078e0003 */
.L_x_298:
[----:B------:R-:W0:Y:S01]  /*b940*/  S2R R20, SR_CgaCtaId ;  /* 0x0000000000147919 */ /* 0x000e220000008800 */
[----:B------:R-:W-:Y:S02]  /*b950*/  MOV R7, 0x400 ;  /* 0x0000040000077802 */ /* 0x000fe40000000f00 */
[----:B------:R-:W-:-:S13]  /*b960*/  LOP3.LUT P1, RZ, R18, 0x7f, RZ, 0xc0, !PT ;  /* 0x0000007f12ff7812 */ /* 0x000fda000782c0ff */
[----:B------:R-:W1:Y:S01]  /*b970*/  @!P1 LDC R15, c[0x0][0x500] ;  /* 0x00014000ff0f9b82 */ /* 0x000e620000000800 */
[----:B0-----:R-:W-:Y:S02]  /*b980*/  LEA R23, R20, R7, 0x18 ;  /* 0x0000000714177211 */ /* 0x001fe400078ec0ff */
[----:B------:R-:W-:-:S03]  /*b990*/  SHF.L.U32 R7, R5, 0x1f, RZ ;  /* 0x0000001f05077819 */ /* 0x000fc600000006ff */
[----:B------:R-:W-:-:S04]  /*b9a0*/  IMAD R20, R14, 0x8, R23 ;  /* 0x000000080e147824 */ /* 0x000fc800078e0217 */
[----:B------:R-:W0:Y:S02]  /*b9b0*/  SYNCS.PHASECHK.TRANS64.TRYWAIT P0, [R20+URZ+0x10], R7 ;  /* 0x00001007140075a7 */ /* 0x000e24000800017f */
[----:B01----:R-:W-:Y:S05]  /*b9c0*/  @!P0 BRA `(.L_x_296) ;  /* 0x0000000c00608947 */ /* 0x003fea0003800000 */
.L_x_313:
[----:B0-----:R-:W-:Y:S01]  /*b9d0*/  PRMT R7, R13, 0x9910, RZ ;  /* 0x000099100d077816 */ /* 0x001fe200000000ff */
[----:B------:R0:W-:Y:S03]  /*b9e0*/  @!P1 SYNCS.ARRIVE.TRANS64 RZ, [R20+URZ], R15 ;  /* 0x0000000f14ff99a7 */ /* 0x0001e6000800003f */
[----:B------:R-:W-:-:S13]  /*b9f0*/  ISETP.NE.AND P0, PT, R7, 0x2, PT ;  /* 0x000000020700780c */ /* 0x000fda0003f05270 */
[----:B0-----:R-:W-:Y:S05]  /*ba00*/  @P0 BRA `(.L_x_297) ;  /* 0x0000000000040947 */ /* 0x001fea0003800000 */
[----:B------:R-:W-:Y:S01]  /*ba10*/  BPT.TRAP 0x1 ;  /* 0x000000040000795c */ /* 0x000fe20000300000 */
.L_x_297:
[----:B------:R-:W-:Y:S01]  /*ba20*/  IMAD R7, R14, 0x10000, R23 ;  /* 0x000100000e077824 */ /* 0x000fe200078e0217 */
[----:B------:R-:W-:Y:S01]  /*ba30*/  R2UR UR34, R24 ;  /* 0x00000000182272ca */ /* 0x000fe200000e0000 */
[----:B------:R-:W-:Y:S01]  /*ba40*/  VIADD R4, R4, 0xffffffff ;  /* 0xffffffff04047836 */ /* 0x000fe20000000000 */
[----:B------:R-:W-:Y:S01]  /*ba50*/  R2UR UR33, R20 ;  /* 0x00000000142172ca */ /* 0x000fe200000e0000 */
[----:B------:R-:W-:Y:S01]  /*ba60*/  UIADD3 UR14, UP0, UR38, 0xf0, URZ ;  /* 0x000000f0260e7890 */ /* 0x000fe2000ff1e03f */
[----:B------:R-:W-:Y:S01]  /*ba70*/  R2UR UR24, R7 ;  /* 0x00000000071872ca */ /* 0x000fe200000e0000 */
[----:B------:R-:W-:Y:S01]  /*ba80*/  IMAD R7, R14, 0x2000, R11 ;  /* 0x000020000e077824 */ /* 0x000fe200078e020b */
[----:B------:R-:W-:Y:S01]  /*ba90*/  R2UR UR36, R6 ;  /* 0x00000000062472ca */ /* 0x000fe200000e0000 */
[----:B------:R-:W-:Y:S01]  /*baa0*/  UIADD3 UR40, UP1, UR38, 0x1f0, URZ ;  /* 0x000001f026287890 */ /* 0x000fe2000ff3e03f */
[----:B------:R-:W-:Y:S01]  /*bab0*/  R2UR UR35, R22 ;  /* 0x00000000162372ca */ /* 0x000fe200000e0000 */
[----:B------:R-:W-:Y:S01]  /*bac0*/  IMAD R7, R7, 0x4, R23 ;  /* 0x0000000407077824 */ /* 0x000fe200078e0217 */
[----:B------:R-:W-:Y:S01]  /*bad0*/  R2UR UR19, R21 ;  /* 0x00000000151372ca */ /* 0x000fe200000e0000 */
[----:B------:R-:W-:Y:S01]  /*bae0*/  UIADD3.X UR15, URZ, UR39, URZ, UP0, !UPT ;  /* 0x000000273f0f7290 */ /* 0x000fe200087fe43f */
[----:B------:R-:W-:Y:S01]  /*baf0*/  ISETP.GT.AND P1, PT, R4, 0x1, PT ;  /* 0x000000010400780c */ /* 0x000fe20003f24270 */
[----:B------:R-:W-:Y:S01]  /*bb00*/  UIADD3 UR26, UR34, 0x20, URZ ;  /* 0x00000020221a7890 */ /* 0x000fe2000fffe03f */
[----:B------:R-:W-:Y:S01]  /*bb10*/  R2UR UR8, R7 ;  /* 0x00000000070872ca */ /* 0x000fe200000e0000 */
[----:B------:R-:W-:Y:S01]  /*bb20*/  UIADD3.X UR41, URZ, UR39, URZ, UP1, !UPT ;  /* 0x000000273f297290 */ /* 0x000fe20008ffe43f */
[----:B------:R-:W-:Y:S01]  /*bb30*/  VIADD R14, R14, 0x1 ;  /* 0x000000010e0e7836 */ /* 0x000fe20000000000 */
[----:B------:R-:W-:Y:S01]  /*bb40*/  UIADD3 UR32, UR24, 0x100, URZ ;  /* 0x0000010018207890 */ /* 0x000fe2000fffe03f */
[----:B------:R-:W-:Y:S01]  /*bb50*/  VIADD R24, R24, 0x40 ;  /* 0x0000004018187836 */ /* 0x000fe20000000000 */
[----:B------:R-:W-:Y:S01]  /*bb60*/  UIADD3 UR24, UR24, 0x8100, URZ ;  /* 0x0000810018187890 */ /* 0x000fe2000fffe03f */
[----:B------:R-:W-:Y:S01]  /*bb70*/  UMOV UR22, 0x0 ;  /* 0x0000000000167882 */ /* 0x000fe20000000000 */
[----:B------:R-:W-:Y:S01]  /*bb80*/  UMOV UR23, 0x10000000 ;  /* 0x1000000000177882 */ /* 0x000fe20000000000 */
[----:B------:R-:W-:Y:S01]  /*bb90*/  ISETP.NE.AND P0, PT, R14, 0x2, PT ;  /* 0x000000020e00780c */ /* 0x000fe20003f05270 */
[----:B------:R-:W-:Y:S01]  /*bba0*/  UMOV UR25, UR33 ;  /* 0x0000002100197c82 */ /* 0x000fe20008000000 */
[----:B------:R-:W-:Y:S01]  /*bbb0*/  UMOV UR28, UR36 ;  /* 0x00000024001c7c82 */ /* 0x000fe20008000000 */
[----:B------:R-:W-:-:S02]  /*bbc0*/  UMOV UR27, UR35 ;  /* 0x00000023001b7c82 */ /* 0x000fc40008000000 */
[----:B------:R-:W-:Y:S01]  /*bbd0*/  UIADD3 UR16, UR8, 0x20100, URZ ;  /* 0x0002010008107890 */ /* 0x000fe2000fffe03f */
[----:B------:R0:W-:Y:S01]  /*bbe0*/  UTMALDG.3D [UR32], [UR14], desc[UR22] ;  /* 0x000016200e0075b4 */ /* 0x0001e20008011000 */
[----:B------:R-:W-:Y:S01]  /*bbf0*/  UIADD3 UR8, UR8, 0x24100, URZ ;  /* 0x0002410008087890 */ /* 0x000fe2000fffe03f */
[----:B------:R-:W-:Y:S01]  /*bc00*/  SEL R20, RZ, 0x1, P0 ;  /* 0x00000001ff147807 */ /* 0x000fe20000000000 */
[----:B------:R-:W-:Y:S01]  /*bc10*/  UMOV UR13, 0x30000 ;  /* 0x00030000000d7882 */ /* 0x000fe20000000000 */
[----:B------:R-:W-:Y:S01]  /*bc20*/  UMOV UR17, UR33 ;  /* 0x0000002100117c82 */ /* 0x000fe20008000000 */
[----:B------:R-:W-:Y:S01]  /*bc30*/  UMOV UR18, UR34 ;  /* 0x0000002200127c82 */ /* 0x000fe20008000000 */
[----:B------:R-:W-:Y:S01]  /*bc40*/  UMOV UR20, UR36 ;  /* 0x0000002400147c82 */ /* 0x000fe20008000000 */
[----:B------:R-:W-:Y:S01]  /*bc50*/  UMOV UR9, UR33 ;  /* 0x0000002100097c82 */ /* 0x000fe20008000000 */
[----:B------:R-:W-:Y:S01]  /*bc60*/  UMOV UR11, UR19 ;  /* 0x00000013000b7c82 */ /* 0x000fe20008000000 */
[----:B------:R-:W-:Y:S01]  /*bc70*/  UMOV UR12, UR36 ;  /* 0x00000024000c7c82 */ /* 0x000fe20008000000 */
[----:B------:R0:W-:Y:S01]  /*bc80*/  UTMALDG.3D [UR24], [UR14], desc[UR22] ;  /* 0x000016180e0075b4 */ /* 0x0001e20008011000 */
[----:B------:R-:W-:Y:S01]  /*bc90*/  UMOV UR10, UR26 ;  /* 0x0000001a000a7c82 */ /* 0x000fe20008000000 */
[----:B------:R-:W-:-:S02]  /*bca0*/  LOP3.LUT R5, R5, R20, RZ, 0x3c, !PT ;  /* 0x0000001405057212 */ /* 0x000fc400078e3cff */
[----:B------:R-:W-:Y:S01]  /*bcb0*/  SEL R14, R14, RZ, P0 ;  /* 0x000000ff0e0e7207 */ /* 0x000fe20000000000 */
[----:B------:R0:W-:Y:S01]  /*bcc0*/  UTMALDG.3D.MULTICAST [UR16], [UR40], UR13, desc[UR22] ;  /* 0x00001610280073b4 */ /* 0x0001e2000801180d */
[----:B------:R0:W-:Y:S02]  /*bcd0*/  UTMALDG.3D.MULTICAST [UR8], [UR40], UR13, desc[UR22] ;  /* 0x00001608280073b4 */ /* 0x0001e4000801180d */
[----:B0-----:R-:W-:Y:S05]  /*bce0*/  @P1 BRA `(.L_x_298) ;  /* 0xfffffffc00141947 */ /* 0x001fea000383ffff */
.L_x_295:
[----:B------:R-:W-:Y:S05]  /*bcf0*/  BSYNC B1 ;  /* 0x0000000000017941 */ /* 0x000fea0003800000 */
.L_x_294:
[----:B------:R-:W-:Y:S01]  /*bd00*/  LOP3.LUT P1, RZ, R9, 0xff, RZ, 0xc0, !PT ;  /* 0x000000ff09ff7812 */ /* 0x000fe2000782c0ff */
[----:B------:R-:W-:Y:S01]  /*bd10*/  IMAD.IADD R3, R8, 0x1, R3 ;  /* 0x0000000108037824 */ /* 0x000fe200078e0203 */
[----:B------:R-:W-:Y:S01]  /*bd20*/  IADD3 R16, P2, R16, UR30, RZ ;  /* 0x0000001e10107c10 */ /* 0x000fe2000ff5e0ff */
[----:B------:R-:W-:Y:S01]  /*bd30*/  ULDC.64 UR8, c[0x0][0x650] ;  /* 0x0001940000087ab9 */ /* 0x000fe20000000a00 */
[----:B------:R-:W-:Y:S01]  /*bd40*/  BSSY B1, `(.L_x_299) ;  /* 0x000006d000017945 */ /* 0x000fe20003800000 */
[----:B------:R-:W-:Y:S01]  /*bd50*/  IMAD.MOV.U32 R20, RZ, RZ, -0x1 ;  /* 0xffffffffff147424 */ /* 0x000fe200078e00ff */
[----:B------:R-:W-:Y:S01]  /*bd60*/  ISETP.GT.U32.AND P0, PT, R3, 0x1, PT ;  /* 0x000000010300780c */ /* 0x000fe20003f04070 */
[----:B------:R-:W-:Y:S01]  /*bd70*/  IMAD.MOV.U32 R21, RZ, RZ, -0x1 ;  /* 0xffffffffff157424 */ /* 0x000fe200078e00ff */
[----:B------:R-:W-:Y:S02]  /*bd80*/  SHF.R.U32.HI R4, RZ, 0x1, R3 ;  /* 0x00000001ff047819 */ /* 0x000fe40000011603 */
[----:B------:R-:W-:-:S02]  /*bd90*/  ISETP.LT.U32.AND P0, PT, R8, 0x2, P0 ;  /* 0x000000020800780c */ /* 0x000fc40000701070 */
[----:B------:R-:W-:Y:S01]  /*bda0*/  IADD3.X R17, R17, UR7, RZ, P2, !PT ;  /* 0x0000000711117c10 */ /* 0x000fe200097fe4ff */
[----:B------:R-:W0:Y:S01]  /*bdb0*/  @P1 S2R R6, SR_CgaCtaId ;  /* 0x0000000000061919 */ /* 0x000e220000008800 */
[----:B------:R-:W-:Y:S02]  /*bdc0*/  @P1 MOV R5, 0x400 ;  /* 0x0000040000051802 */ /* 0x000fe40000000f00 */
[----:B------:R-:W-:Y:S02]  /*bdd0*/  ISETP.GE.U32.AND P2, PT, R16, UR8, PT ;  /* 0x0000000810007c0c */ /* 0x000fe4000bf46070 */
[----:B------:R-:W-:Y:S02]  /*bde0*/  LOP3.LUT R4, R4, 0x1, RZ, 0xc0, !PT ;  /* 0x0000000104047812 */ /* 0x000fe400078ec0ff */
[----:B------:R-:W-:Y:S02]  /*bdf0*/  LOP3.LUT R3, R3, 0x1, RZ, 0xc0, !PT ;  /* 0x0000000103037812 */ /* 0x000fe400078ec0ff */
[----:B------:R-:W-:-:S02]  /*be00*/  PRMT R9, RZ, 0x7610, R9 ;  /* 0x00007610ff097816 */ /* 0x000fc40000000009 */
[----:B0-----:R-:W-:Y:S01]  /*be10*/  @P1 LEA R5, R6, R5, 0x18 ;  /* 0x0000000506051211 */ /* 0x001fe200078ec0ff */
[----:B------:R-:W-:-:S03]  /*be20*/  IMAD.MOV.U32 R6, RZ, RZ, -0x1 ;  /* 0xffffffffff067424 */ /* 0x000fc600078e00ff */
[----:B------:R0:W-:Y:S01]  /*be30*/  @P1 SYNCS.ARRIVE.TRANS64.A1T0 RZ, [R5+URZ+0x38], RZ ;  /* 0x000038ff05ff19a7 */ /* 0x0001e2000810003f */
[----:B------:R-:W-:-:S04]  /*be40*/  ISETP.NE.U32.AND P1, PT, R4, 0x1, PT ;  /* 0x000000010400780c */ /* 0x000fc80003f25070 */
[----:B------:R-:W-:Y:S02]  /*be50*/  ISETP.GT.U32.AND P1, PT, R8, 0x1, !P1 ;  /* 0x000000010800780c */ /* 0x000fe40004f24070 */
[----:B0-----:R-:W-:Y:S02]  /*be60*/  SEL R5, RZ, 0x1, !P0 ;  /* 0x00000001ff057807 */ /* 0x001fe40004000000 */
[----:B------:R-:W-:Y:S02]  /*be70*/  ISETP.GE.U32.AND.EX P0, PT, R17, UR9, PT, P2 ;  /* 0x0000000911007c0c */ /* 0x000fe4000bf06120 */
[----:B------:R-:W-:-:S04]  /*be80*/  SEL R4, RZ, 0x1, !P1 ;  /* 0x00000001ff047807 */ /* 0x000fc80004800000 */
[----:B------:R-:W-:Y:S02]  /*be90*/  LOP3.LUT R0, R4, R0, R5, 0x96, !PT ;  /* 0x0000000004007212 */ /* 0x000fe400078e9605 */
[----:B------:R-:W-:-:S05]  /*bea0*/  PRMT R4, RZ, 0x7610, R4 ;  /* 0x00007610ff047816 */ /* 0x000fca0000000004 */
[----:B------:R-:W-:Y:S05]  /*beb0*/  @P0 BRA `(.L_x_300) ;  /* 0x0000000400540947 */ /* 0x000fea0003800000 */
[----:B------:R-:W0:Y:S01]  /*bec0*/  S2R R15, SR_CTAID.X ;  /* 0x00000000000f7919 */ /* 0x000e220000002500 */
[----:B------:R-:W-:Y:S01]  /*bed0*/  ULDC.64 UR8, c[0x0][0x628] ;  /* 0x00018a0000087ab9 */ /* 0x000fe20000000a00 */
[----:B------:R-:W-:Y:S01]  /*bee0*/  ULDC UR11, c[0x0][0x630] ;  /* 0x00018c00000b7ab9 */ /* 0x000fe20000000800 */
[----:B------:R-:W-:Y:S01]  /*bef0*/  ISETP.NE.U32.AND P0, PT, RZ, UR8, PT ;  /* 0x00000008ff007c0c */ /* 0x000fe2000bf05070 */
[----:B------:R-:W1:Y:S01]  /*bf00*/  S2R R20, SR_CTAID.Y ;  /* 0x0000000000147919 */ /* 0x000e620000002600 */
[----:B------:R-:W-:Y:S01]  /*bf10*/  ULDC UR12, c[0x0][0x150] ;  /* 0x00005400000c7ab9 */ /* 0x000fe20000000800 */
[----:B------:R-:W-:Y:S01]  /*bf20*/  IMAD.MOV.U32 R4, RZ, RZ, R16 ;  /* 0x000000ffff047224 */ /* 0x000fe200078e0010 */
[----:B------:R-:W-:Y:S01]  /*bf30*/  ISETP.NE.AND.EX P0, PT, RZ, UR9, PT, P0 ;  /* 0x00000009ff007c0c */ /* 0x000fe2000bf05300 */
[----:B------:R-:W-:Y:S01]  /*bf40*/  IMAD.MOV.U32 R5, RZ, RZ, R17 ;  /* 0x000000ffff057224 */ /* 0x000fe200078e0011 */
[----:B0-----:R-:W-:-:S11]  /*bf50*/  I2FP.F32.U32 R22, R15 ;  /* 0x0000000f00167245 */ /* 0x001fd60000201000 */
[----:B------:R-:W-:Y:S05]  /*bf60*/  @!P0 BRA `(.L_x_301) ;  /* 0x0000000000288947 */ /* 0x000fea0003800000 */
[----:B------:R-:W-:Y:S02]  /*bf70*/  ULDC UR10, c[0x0][0x634] ;  /* 0x00018d00000a7ab9 */ /* 0x000fe40000000800 */
[----:B------:R-:W-:-:S05]  /*bf80*/  IADD3 R5, P0, R16, UR10, RZ ;  /* 0x0000000a10057c10 */ /* 0x000fca000ff1e0ff */
[----:B------:R-:W-:-:S04]  /*bf90*/  IMAD.X R21, RZ, RZ, R17, P0 ;  /* 0x000000ffff157224 */ /* 0x000fc800000e0611 */
[----:B------:R-:W-:-:S04]  /*bfa0*/  IMAD.WIDE.U32 R6, R21, UR8, RZ ;  /* 0x0000000815067c25 */ /* 0x000fc8000f8e00ff */
[----:B------:R-:W-:-:S04]  /*bfb0*/  IMAD.WIDE.U32 R6, P0, R5, UR9, R6 ;  /* 0x0000000905067c25 */ /* 0x000fc8000f800006 */
[----:B------:R-:W-:-:S04]  /*bfc0*/  IMAD.WIDE.U32 R4, R5, UR8, RZ ;  /* 0x0000000805047c25 */ /* 0x000fc8000f8e00ff */
[----:B------:R-:W-:Y:S01]  /*bfd0*/  IMAD.MOV.U32 R4, RZ, RZ, R7 ;  /* 0x000000ffff047224 */ /* 0x000fe200078e0007 */
[----:B------:R-:W-:Y:S01]  /*bfe0*/  IADD3 RZ, P1, R5, R6, RZ ;  /* 0x0000000605ff7210 */ /* 0x000fe20007f3e0ff */
[----:B------:R-:W-:-:S04]  /*bff0*/  IMAD.X R5, RZ, RZ, RZ, P0 ;  /* 0x000000ffff057224 */ /* 0x000fc800000e06ff */
[----:B------:R-:W-:-:S08]  /*c000*/  IMAD.WIDE.U32.X R4, R21, UR9, R4, P1 ;  /* 0x0000000915047c25 */ /* 0x000fd000088e0404 */
.L_x_301:
[--C-:B------:R-:W-:Y:S01]  /*c010*/  SHF.R.U64 R14, R4, UR11, R5.reuse ;  /* 0x0000000b040e7c19 */ /* 0x100fe20008001205 */
[----:B------:R-:W-:Y:S01]  /*c020*/  FMUL R22, R22, UR12 ;  /* 0x0000000c16167c20 */ /* 0x000fe20008400000 */
[----:B------:R-:W-:Y:S01]  /*c030*/  SHF.R.U32.HI R4, RZ, UR11, R5 ;  /* 0x0000000bff047c19 */ /* 0x000fe20008011605 */
[----:B------:R-:W0:Y:S01]  /*c040*/  LDC R6, c[0x0][0x144] ;  /* 0x00005100ff067b82 */ /* 0x000e220000000800 */
[----:B------:R-:W-:Y:S01]  /*c050*/  IADD3 R5, P0, RZ, -R14, RZ ;  /* 0x8000000eff057210 */ /* 0x000fe20007f1e0ff */
[----:B------:R-:W-:Y:S01]  /*c060*/  ULDC UR10, c[0x0][0x154] ;  /* 0x00005500000a7ab9 */ /* 0x000fe20000000800 */
[----:B-1----:R-:W-:Y:S01]  /*c070*/  I2FP.F32.U32 R7, R20 ;  /* 0x0000001400077245 */ /* 0x002fe20000201000 */
[----:B------:R-:W1:Y:S01]  /*c080*/  F2I.U32.TRUNC.NTZ R22, R22 ;  /* 0x0000001600167305 */ /* 0x000e62000020f000 */
[----:B------:R-:W-:Y:S01]  /*c090*/  ULDC.64 UR8, c[0x0][0x620] ;  /* 0x0001880000087ab9 */ /* 0x000fe20000000a00 */
[----:B------:R-:W-:Y:S01]  /*c0a0*/  IMAD.X R4, RZ, RZ, ~R4, P0 ;  /* 0x000000ffff047224 */ /* 0x000fe200000e0e04 */
[----:B------:R-:W-:Y:S01]  /*c0b0*/  ISETP.NE.AND P2, PT, R2, 0x1, PT ;  /* 0x000000010200780c */ /* 0x000fe20003f45270 */
[----:B------:R-:W-:Y:S01]  /*c0c0*/  FMUL R23, R7, UR10 ;  /* 0x0000000a07177c20 */ /* 0x000fe20008400000 */
[----:B------:R-:W2:Y:S01]  /*c0d0*/  LDC R25, c[0x0][0x148] ;  /* 0x00005200ff197b82 */ /* 0x000ea20000000800 */
[----:B------:R-:W-:Y:S01]  /*c0e0*/  IMAD R4, R4, UR8, RZ ;  /* 0x0000000804047c24 */ /* 0x000fe2000f8e02ff */
[----:B------:R-:W-:-:S02]  /*c0f0*/  ULDC.64 UR10, c[0x0][0x640] ;  /* 0x00019000000a7ab9 */ /* 0x000fc40000000a00 */
[----:B------:R-:W-:Y:S01]  /*c100*/  ISETP.NE.U32.AND P0, PT, RZ, UR10, PT ;  /* 0x0000000aff007c0c */ /* 0x000fe2000bf05070 */
[----:B------:R-:W3:Y:S01]  /*c110*/  F2I.U32.TRUNC.NTZ R23, R23 ;  /* 0x0000001700177305 */ /* 0x000ee2000020f000 */
[C---:B------:R-:W-:Y:S02]  /*c120*/  IMAD R7, R5.reuse, UR9, R4 ;  /* 0x0000000905077c24 */ /* 0x040fe4000f8e0204 */
[----:B------:R-:W-:Y:S01]  /*c130*/  IMAD.WIDE.U32 R4, R5, UR8, R16 ;  /* 0x0000000805047c25 */ /* 0x000fe2000f8e0010 */
[----:B------:R-:W-:Y:S01]  /*c140*/  ULDC UR8, c[0x0][0x618] ;  /* 0x0001860000087ab9 */ /* 0x000fe20000000800 */
[----:B------:R-:W-:Y:S02]  /*c150*/  ISETP.NE.AND.EX P0, PT, RZ, UR11, PT, P0 ;  /* 0x0000000bff007c0c */ /* 0x000fe4000bf05300 */
[----:B------:R-:W-:Y:S02]  /*c160*/  IMAD.IADD R5, R5, 0x1, R7 ;  /* 0x0000000105057824 */ /* 0x000fe400078e0207 */
[----:B-1----:R-:W-:-:S03]  /*c170*/  IMAD.MOV R22, RZ, RZ, -R22 ;  /* 0x000000ffff167224 */ /* 0x002fc600078e0a16 */
[----:B------:R-:W-:Y:S01]  /*c180*/  SHF.R.U64 R21, R4, UR8, R5 ;  /* 0x0000000804157c19 */ /* 0x000fe20008001205 */
[----:B0-----:R-:W-:Y:S01]  /*c190*/  IMAD R15, R6, R22, R15 ;  /* 0x00000016060f7224 */ /* 0x001fe200078e020f */
[----:B------:R-:W-:Y:S01]  /*c1a0*/  SHF.R.U32.HI R4, RZ, UR8, R5 ;  /* 0x00000008ff047c19 */ /* 0x000fe20008011605 */
[----:B------:R-:W-:Y:S01]  /*c1b0*/  ULDC UR8, c[0x0][0x608] ;  /* 0x0001820000087ab9 */ /* 0x000fe20000000800 */
[----:B---3--:R-:W-:Y:S02]  /*c1c0*/  IMAD.MOV R6, RZ, RZ, -R23 ;  /* 0x000000ffff067224 */ /* 0x008fe400078e0a17 */
[--C-:B------:R-:W-:Y:S02]  /*c1d0*/  SHF.R.U64 R22, R21, UR8, R4.reuse ;  /* 0x0000000815167c19 */ /* 0x100fe40008001204 */
[----:B------:R-:W-:Y:S01]  /*c1e0*/  SHF.R.U32.HI R5, RZ, UR8, R4 ;  /* 0x00000008ff057c19 */ /* 0x000fe20008011604 */
[----:B------:R-:W-:Y:S01]  /*c1f0*/  ULDC UR8, c[0x0][0x658] ;  /* 0x0001960000087ab9 */ /* 0x000fe20000000800 */
[----:B--2---:R-:W-:-:S02]  /*c200*/  @P2 IMAD R15, R25, R6, R20 ;  /* 0x00000006190f2224 */ /* 0x004fc400078e0214 */
[--C-:B------:R-:W-:Y:S02]  /*c210*/  SHF.R.U64 R20, R22, UR8, R5.reuse ;  /* 0x0000000816147c19 */ /* 0x100fe40008001205 */
[----:B------:R-:W-:-:S03]  /*c220*/  SHF.R.U32.HI R23, RZ, UR8, R5 ;  /* 0x00000008ff177c19 */ /* 0x000fc60008011605 */
[----:B------:R-:W-:Y:S02]  /*c230*/  IMAD.MOV.U32 R6, RZ, RZ, R20 ;  /* 0x000000ffff067224 */ /* 0x000fe400078e0014 */
[----:B------:R-:W-:Y:S01]  /*c240*/  IMAD.MOV.U32 R5, RZ, RZ, R23 ;  /* 0x000000ffff057224 */ /* 0x000fe200078e0017 */
[----:B------:R-:W-:Y:S06]  /*c250*/  @!P0 BRA `(.L_x_302) ;  /* 0x00000000002c8947 */ /* 0x000fec0003800000 */
        /* <DEDUP_REMOVED lines=9> */
[----:B------:R-:W-:-:S04]  /*c2f0*/  IMAD.WIDE.U32.X R4, R23, UR11, R4, P1 ;  /* 0x0000000b17047c25 */ /* 0x000fc800088e0404 */
[----:B------:R-:W-:-:S07]  /*c300*/  IMAD.MOV.U32 R6, RZ, RZ, R4 ;  /* 0x000000ffff067224 */ /* 0x000fce00078e0004 */
.L_x_302:
[----:B------:R-:W-:Y:S01]  /*c310*/  ULDC UR8, c[0x0][0x648] ;  /* 0x0001920000087ab9 */ /* 0x000fe20000000800 */
[----:B------:R-:W-:Y:S01]  /*c320*/  LOP3.LUT R4, R22, UR6, RZ, 0xc0, !PT ;  /* 0x0000000616047c12 */ /* 0x000fe2000f8ec0ff */
[----:B------:R-:W-:Y:S01]  /*c330*/  ULDC UR9, c[0x0][0x610] ;  /* 0x0001840000097ab9 */ /* 0x000fe20000000800 */
[----:B------:R-:W-:Y:S01]  /*c340*/  SHF.R.U64 R5, R6, UR8, R5 ;  /* 0x0000000806057c19 */ /* 0x000fe20008001205 */
[----:B------:R-:W-:Y:S01]  /*c350*/  ULDC UR8, c[0x0][0x638] ;  /* 0x00018e0000087ab9 */ /* 0x000fe20000000800 */
[----:B------:R-:W-:Y:S01]  /*c360*/  LOP3.LUT R21, R21, UR4, RZ, 0xc0, !PT ;  /* 0x0000000415157c12 */ /* 0x000fe2000f8ec0ff */
[----:B------:R-:W-:Y:S02]  /*c370*/  IMAD.MOV.U32 R6, RZ, RZ, R14 ;  /* 0x000000ffff067224 */ /* 0x000fe400078e000e */
[----:B------:R-:W-:Y:S02]  /*c380*/  IMAD.MOV R7, RZ, RZ, -R5 ;  /* 0x000000ffff077224 */ /* 0x000fe400078e0a05 */
[----:B------:R-:W-:-:S02]  /*c390*/  IMAD R4, R5, UR5, R4 ;  /* 0x0000000505047c24 */ /* 0x000fc4000f8e0204 */
[----:B------:R-:W-:Y:S01]  /*c3a0*/  IMAD R20, R7, UR8, R20 ;  /* 0x0000000807147c24 */ /* 0x000fe2000f8e0214 */
[----:B------:R-:W-:Y:S01]  /*c3b0*/  ULDC UR8, c[0x0][0x600] ;  /* 0x0001800000087ab9 */ /* 0x000fe20000000800 */
[----:B------:R-:W-:Y:S02]  /*c3c0*/  IMAD R15, R4, UR9, R15 ;  /* 0x00000009040f7c24 */ /* 0x000fe4000f8e020f */
[----:B------:R-:W-:Y:S02]  /*c3d0*/  IMAD R20, R20, UR8, R21 ;  /* 0x0000000814147c24 */ /* 0x000fe4000f8e0215 */
[----:B------:R-:W-:-:S03]  /*c3e0*/  IMAD.MOV.U32 R4, RZ, RZ, 0x1 ;  /* 0x00000001ff047424 */ /* 0x000fc600078e00ff */
[----:B------:R-:W-:Y:S02]  /*c3f0*/  SEL R21, R20, R15, !P2 ;  /* 0x0000000f14157207 */ /* 0x000fe40005000000 */
[----:B------:R-:W-:-:S07]  /*c400*/  SEL R20, R15, R20, !P2 ;  /* 0x000000140f147207 */ /* 0x000fce0005000000 */
.L_x_300:
[----:B------:R-:W-:Y:S05]  /*c410*/  BSYNC B1 ;  /* 0x0000000000017941 */ /* 0x000fea0003800000 */
.L_x_299:
[----:B------:R-:W-:-:S13]  /*c420*/  LOP3.LUT P0, RZ, R4, 0xff, RZ, 0xc0, !PT ;  /* 0x000000ff04ff7812 */ /* 0x000fda000780c0ff */
[----:B------:R-:W-:Y:S05]  /*c430*/  @P0 BRA `(.L_x_303) ;  /* 0xfffffff4000c0947 */ /* 0x000fea000383ffff */
[----:B------:R-:W-:Y:S05]  /*c440*/  BSYNC B0 ;  /* 0x0000000000007941 */ /* 0x000fea0003800000 */
.L_x_292:
[----:B------:R-:W-:-:S03]  /*c450*/  UMOV UR8, 0xffffffff ;  /* 0xffffffff00087882 */ /* 0x000fc60000000000 */
[----:B------:R-:W-:Y:S05]  /*c460*/  BRA.DIV UR8, `(.L_x_304) ;  /* 0x0000000208cc7947 */ /* 0x000fea000b800000 */
[----:B------:R-:W-:-:S13]  /*c470*/  ELECT P6, URZ, PT ;  /* 0x00000000003f782f */ /* 0x000fda00038c0000 */
.L_x_316:
[----:B------:R-:W-:Y:S04]  /*c480*/  BSSY B0, `(.L_x_305) ;  /* 0x0000019000007945 */ /* 0x000fe80003800000 */
[----:B------:R-:W-:Y:S05]  /*c490*/  @!P6 BRA `(.L_x_306) ;  /* 0x00000000005ce947 */ /* 0x000fea0003800000 */
[----:B------:R-:W-:-:S04]  /*c4a0*/  LOP3.LUT R19, R19, 0x2, RZ, 0xfc, !PT ;  /* 0x0000000213137812 */ /* 0x000fc800078efcff */
[----:B------:R-:W-:-:S13]  /*c4b0*/  ISETP.NE.AND P0, PT, R19, 0x3, PT ;  /* 0x000000031300780c */ /* 0x000fda0003f05270 */
[----:B------:R-:W-:Y:S05]  /*c4c0*/  @!P0 BRA `(.L_x_307) ;  /* 0x0000000000048947 */ /* 0x000fea0003800000 */
[----:B------:R-:W-:Y:S01]  /*c4d0*/  BPT.TRAP 0x1 ;  /* 0x000000040000795c */ /* 0x000fe20000300000 */
.L_x_307:
[----:B------:R-:W0:Y:S01]  /*c4e0*/  S2R R5, SR_CgaCtaId ;  /* 0x0000000000057919 */ /* 0x000e220000008800 */
[----:B------:R-:W-:Y:S02]  /*c4f0*/  MOV R2, 0x400 ;  /* 0x0000040000027802 */ /* 0x000fe40000000f00 */
[----:B------:R-:W-:Y:S02]  /*c500*/  SHF.L.U32 R4, R0, 0x1f, RZ ;  /* 0x0000001f00047819 */ /* 0x000fe400000006ff */
[----:B0-----:R-:W-:-:S05]  /*c510*/  LEA R2, R5, R2, 0x18 ;  /* 0x0000000205027211 */ /* 0x001fca00078ec0ff */
[----:B------:R-:W-:-:S04]  /*c520*/  VIADD R2, R2, 0x10 ;  /* 0x0000001002027836 */ /* 0x000fc80000000000 */
[C---:B------:R-:W-:Y:S02]  /*c530*/  IMAD R7, R3.reuse, 0x8, R2 ;  /* 0x0000000803077824 */ /* 0x040fe400078e0202 */
[----:B------:R-:W-:Y:S02]  /*c540*/  VIADD R3, R3, 0x1 ;  /* 0x0000000103037836 */ /* 0x000fe40000000000 */
[----:B------:R-:W0:Y:S03]  /*c550*/  SYNCS.PHASECHK.TRANS64.TRYWAIT P0, [R7+URZ], R4 ;  /* 0x00000004070075a7 */ /* 0x000e26000800017f */
[----:B------:R-:W-:-:S04]  /*c560*/  ISETP.NE.AND P1, PT, R3, 0x2, PT ;  /* 0x000000020300780c */ /* 0x000fc80003f25270 */
[----:B------:R-:W-:Y:S02]  /*c570*/  SEL R5, RZ, 0x1, P1 ;  /* 0x00000001ff057807 */ /* 0x000fe40000800000 */
[----:B------:R-:W-:Y:S02]  /*c580*/  SEL R3, R3, RZ, P1 ;  /* 0x000000ff03037207 */ /* 0x000fe40000800000 */
[----:B------:R-:W-:Y:S01]  /*c590*/  LOP3.LUT R0, R0, R5, RZ, 0x3c, !PT ;  /* 0x0000000500007212 */ /* 0x000fe200078e3cff */
[----:B0-----:R-:W-:Y:S06]  /*c5a0*/  @!P0 BRA `(.L_x_308) ;  /* 0x00000000009c8947 */ /* 0x001fec0003800000 */
.L_x_317:
[----:B------:R-:W-:Y:S01]  /*c5b0*/  IMAD R3, R3, 0x8, R2 ;  /* 0x0000000803037824 */ /* 0x000fe200078e0202 */
[----:B------:R-:W-:-:S07]  /*c5c0*/  SHF.L.U32 R0, R0, 0x1f, RZ ;  /* 0x0000001f00007819 */ /* 0x000fce00000006ff */
.L_x_309:
[----:B-1----:R1:W2:Y:S02]  /*c5d0*/  SYNCS.PHASECHK.TRANS64.TRYWAIT P0, [R3+URZ], R0 ;  /* 0x00000000030075a7 */ /* 0x0022a4000800017f */
[----:B--2---:R-:W-:Y:S05]  /*c5e0*/  @!P0 NANOSLEEP.SYNCS 0x989680 ;  /* 0x009896800000895d */ /* 0x004fea0003900000 */
[----:B------:R-:W2:Y:S02]  /*c5f0*/  @!P0 SYNCS.PHASECHK.TRANS64 P0, [R3+URZ], R0 ;  /* 0x00000000030085a7 */ /* 0x000ea4000800007f */
[----:B--2---:R-:W-:Y:S05]  /*c600*/  @!P0 BRA `(.L_x_309) ;  /* 0xfffffffc00f08947 */ /* 0x004fea000383ffff */
.L_x_306:
[----:B------:R-:W-:Y:S05]  /*c610*/  BSYNC B0 ;  /* 0x0000000000007941 */ /* 0x000fea0003800000 */
.L_x_305:
[----:B------:R-:W-:Y:S05]  /*c620*/  EXIT ;  /* 0x000000000000794d */ /* 0x000fea0003800000 */
.L_x_21:
[----:B----4-:R4:W0:Y:S02]  /*c630*/  SYNCS.PHASECHK.TRANS64.TRYWAIT P1, [R3+URZ], R0 ;  /* 0x00000000030075a7 */ /* 0x010824000802017f */
[----:B0-----:R-:W-:Y:S05]  /*c640*/  @!P1 NANOSLEEP.SYNCS 0x989680 ;  /* 0x009896800000995d */ /* 0x001fea0003900000 */
[----:B------:R-:W0:Y:S02]  /*c650*/  @!P1 SYNCS.PHASECHK.TRANS64 P1, [R3+URZ], R0 ;  /* 0x00000000030095a7 */ /* 0x000e24000802007f */
[----:B0-----:R-:W-:Y:S05]  /*c660*/  @!P1 BRA `(.L_x_21) ;  /* 0xfffffffc00f09947 */ /* 0x001fea000383ffff */
[----:B------:R-:W-:Y:S05]  /*c670*/  BRA `(.L_x_20) ;  /* 0xffffff4c00987947 */ /* 0x000fea000383ffff */
.L_x_26:
[----:B-1----:R1:W3:Y:S02]  /*c680*/  SYNCS.PHASECHK.TRANS64.TRYWAIT P1, [R5+URZ], R4 ;  /* 0x00000004050075a7 */ /* 0x0022e4000802017f */
[----:B---3--:R-:W-:Y:S05]  /*c690*/  @!P1 NANOSLEEP.SYNCS 0x989680 ;  /* 0x009896800000995d */ /* 0x008fea0003900000 */
[----:B------:R-:W3:Y:S02]  /*c6a0*/  @!P1 SYNCS.PHASECHK.TRANS64 P1, [R5+URZ], R4 ;  /* 0x00000004050095a7 */ /* 0x000ee4000802007f */
[----:B---3--:R-:W-:Y:S05]  /*c6b0*/  @!P1 BRA `(.L_x_26) ;  /* 0xfffffffc00f09947 */ /* 0x008fea000383ffff */
[----:B------:R-:W-:Y:S05]  /*c6c0*/  BRA `(.L_x_25) ;  /* 0xffffff54009c7947 */ /* 0x000fea000383ffff */
.L_x_293:
[----:B------:R-:W-:Y:S01]  /*c6d0*/  BSSY B1, `(.L_x_310) ;  /* 0x0000006000017945 */ /* 0x000fe20003800000 */
[----:B------:R-:W-:-:S07]  /*c6e0*/  IMAD.MOV.U32 R15, RZ, RZ, -0x1 ;  /* 0xffffffffff0f7424 */ /* 0x000fce00078e00ff */
[----:B------:R-:W-:Y:S05]  /*c6f0*/  WARPSYNC.COLLECTIVE R15, `(.L_x_311) ;  /* 0x000000000f0c7348 */ /* 0x000fea0003c00000 */
[----:B------:R-:W-:Y:S02]  /*c700*/  ELECT P6, UR62, PT ;  /* 0x00000000003e782f */ /* 0x000fe400038c0000 */
[----:B------:R-:W-:Y:S01]  /*c710*/  MOV R14, UR62 ;  /* 0x0000003e000e7c02 */ /* 0x000fe20008000f00 */
[----:B------:R-:W-:Y:S10]  /*c720*/  ENDCOLLECTIVE ;  /* 0x000000000000791b */ /* 0x000ff40003800000 */
.L_x_311:
[----:B------:R-:W-:Y:S05]  /*c730*/  BSYNC B1 ;  /* 0x0000000000017941 */ /* 0x000fea0003800000 */
.L_x_310:
[----:B------:R-:W-:Y:S05]  /*c740*/  BRA `(.L_x_312) ;  /* 0xfffffff000547947 */ /* 0x000fea000383ffff */
.L_x_296:
[----:B0-----:R0:W1:Y:S02]  /*c750*/  SYNCS.PHASECHK.TRANS64.TRYWAIT P0, [R20+URZ+0x10], R7 ;  /* 0x00001007140075a7 */ /* 0x001064000800017f */
[----:B-1----:R-:W-:Y:S05]  /*c760*/  @!P0 NANOSLEEP.SYNCS 0x989680 ;  /* 0x009896800000895d */ /* 0x002fea0003900000 */
[----:B------:R-:W1:Y:S02]  /*c770*/  @!P0 SYNCS.PHASECHK.TRANS64 P0, [R20+URZ+0x10], R7 ;  /* 0x00001007140085a7 */ /* 0x000e64000800007f */
[----:B-1----:R-:W-:Y:S05]  /*c780*/  @!P0 BRA `(.L_x_296) ;  /* 0xfffffffc00f08947 */ /* 0x002fea000383ffff */
[----:B------:R-:W-:Y:S05]  /*c790*/  BRA `(.L_x_313) ;  /* 0xfffffff0008c7947 */ /* 0x000fea000383ffff */
.L_x_304:
[----:B------:R-:W-:Y:S01]  /*c7a0*/  BSSY B0, `(.L_x_314) ;  /* 0x0000006000007945 */ /* 0x000fe20003800000 */
[----:B------:R-:W-:-:S07]  /*c7b0*/  IMAD.MOV.U32 R15, RZ, RZ, -0x1 ;  /* 0xffffffffff0f7424 */ /* 0x000fce00078e00ff */
[----:B------:R-:W-:Y:S05]  /*c7c0*/  WARPSYNC.COLLECTIVE R15, `(.L_x_315) ;  /* 0x000000000f0c7348 */ /* 0x000fea0003c00000 */
[----:B------:R-:W-:Y:S02]  /*c7d0*/  ELECT P6, UR62, PT ;  /* 0x00000000003e782f */ /* 0x000fe400038c0000 */
[----:B------:R-:W-:Y:S01]  /*c7e0*/  MOV R14, UR62 ;  /* 0x0000003e000e7c02 */ /* 0x000fe20008000f00 */
[----:B------:R-:W-:Y:S10]  /*c7f0*/  ENDCOLLECTIVE ;  /* 0x000000000000791b */ /* 0x000ff40003800000 */
.L_x_315:
[----:B------:R-:W-:Y:S05]  /*c800*/  BSYNC B0 ;  /* 0x0000000000007941 */ /* 0x000fea0003800000 */
.L_x_314:
[----:B------:R-:W-:Y:S05]  /*c810*/  BRA `(.L_x_316) ;  /* 0xfffffffc00187947 */ /* 0x000fea000383ffff */
.L_x_308:
[----:B0-----:R0:W1:Y:S02]  /*c820*/  SYNCS.PHASECHK.TRANS64.TRYWAIT P0, [R7+URZ], R4 ;  /* 0x00000004070075a7 */ /* 0x001064000800017f */
[----:B-1----:R-:W-:Y:S05]  /*c830*/  @!P0 NANOSLEEP.SYNCS 0x989680 ;  /* 0x009896800000895d */ /* 0x002fea0003900000 */
[----:B------:R-:W1:Y:S02]  /*c840*/  @!P0 SYNCS.PHASECHK.TRANS64 P0, [R7+URZ], R4 ;  /* 0x00000004070085a7 */ /* 0x000e64000800007f */
[----:B-1----:R-:W-:Y:S05]  /*c850*/  @!P0 BRA `(.L_x_308) ;  /* 0xfffffffc00f08947 */ /* 0x002fea000383ffff */
[----:B------:R-:W-:Y:S05]  /*c860*/  BRA `(.L_x_317) ;  /* 0xfffffffc00507947 */ /* 0x000fea000383ffff */
.L_x_318:
[----:B------:R-:W-:-:S00]  /*c870*/  BRA `(.L_x_318) ;  /* 0xfffffffc00fc7947 */ /* 0x000fc0000383ffff */
[----:B------:R-:W-:-:S00]  /*c880*/  NOP ;  /* 0x0000000000007918 */ /* 0x000fc00000000000 */
[----:B------:R-:W-:-:S00]  /*c890*/  NOP ;  /* 0x0000000000007918 */ /* 0x000fc00000000000 */
[----:B------:R-:W-:-:S00]  /*c8a0*/  NOP ;  /* 0x0000000000007918 */ /* 0x000fc00000000000 */
[----:B------:R-:W-:-:S00]  /*c8b0*/  NOP ;  /* 0x0000000000007918 */ /* 0x000fc00000000000 */
[----:B------:R-:W-:-:S00]  /*c8c0*/  NOP ;  /* 0x0000000000007918 */ /* 0x000fc00000000000 */
[----:B------:R-:W-:-:S00]  /*c8d0*/  NOP ;  /* 0x0000000000007918 */ /* 0x000fc00000000000 */
[----:B------:R-:W-:-:S00]  /*c8e0*/  NOP ;  /* 0x0000000000007918 */ /* 0x000fc00000000000 */
[----:B------:R-:W-:-:S00]  /*c8f0*/  NOP ;  /* 0x0000000000007918 */ /* 0x000fc00000000000 */
.L_x_319:


//--------------------- .nv.global.init           --------------------------
	.section	.nv.global.init,"aw",@progbits
.nv.global.init:
	.type		$str$22,@object
	.size		$str$22,($str$23 - $str$22)
$str$22:
        /*0000*/ 	.byte	0x6b, 0x5f, 0x74, 0x69, 0x6c, 0x65, 0x5f, 0x63, 0x6f, 0x75, 0x6e, 0x74, 0x20, 0x3e, 0x3d, 0x20
        /*0010*/ 	.byte	0x31, 0x00
	.type		$str$23,@object
	.size		$str$23,(__unnamed_1 - $str$23)
$str$23:
        /*0012*/ 	.byte	0x2f, 0x74, 0x6d, 0x70, 0x2f, 0x63, 0x75, 0x74, 0x6c, 0x61, 0x73, 0x73, 0x5f, 0x73, 0x77, 0x65
        /*0022*/ 	.byte	0x65, 0x70, 0x5f, 0x73, 0x72, 0x63, 0x2f, 0x69, 0x6e, 0x63, 0x6c, 0x75, 0x64, 0x65, 0x2f, 0x63
        /*0032*/ 	.byte	0x75, 0x74, 0x6c, 0x61, 0x73, 0x73, 0x2f, 0x67, 0x65, 0x6d, 0x6d, 0x2f, 0x63, 0x6f, 0x6c, 0x6c
        /*0042*/ 	.byte	0x65, 0x63, 0x74, 0x69, 0x76, 0x65, 0x2f, 0x73, 0x6d, 0x39, 0x30, 0x5f, 0x6d, 0x6d, 0x61, 0x5f
        /*0052*/ 	.byte	0x74, 0x6d, 0x61, 0x5f, 0x67, 0x6d, 0x6d, 0x61, 0x5f, 0x73, 0x73, 0x5f, 0x77, 0x61, 0x72, 0x70
        /*0062*/ 	.byte	0x73, 0x70, 0x65, 0x63, 0x69, 0x61, 0x6c, 0x69, 0x7a, 0x65, 0x64, 0x2e, 0x68, 0x70, 0x70, 0x00
	.type		__unnamed_1,@object
	.size		__unnamed_1,(.L_0 - __unnamed_1)
__unnamed_1:
        /*0072*/ 	.byte	0x76, 0x6f, 0x69, 0x64, 0x20, 0x63, 0x75, 0x74, 0x6c, 0x61, 0x73, 0x73, 0x3a, 0x3a, 0x67, 0x65
        /* <DEDUP_REMOVED lines=177> */
        /*0b92*/ 	.byte	0x3a, 0x69, 0x64, 0x65, 0x6e, 0x74, 0x69, 0x74, 0x79, 0x5d, 0x00
.L_0:


//--------------------- .nv.shared._ZN7cutlass13device_kernelINS_4gemm6kernel13GemmUniversalIN4cute5tupleIJiiiiEEENS1_10collective13CollectiveMmaINS1_34MainloopSm90TmaGmmaWarpSpecializedILi2ENS5_IJNS4_1CILi2EEENSA_ILi1EEESC_EEENS1_35KernelTmaWarpSpecializedCooperativeEEENS5_IJNSA_ILi256EEENSA_ILi128EEENSA_ILi64EEEEEENS_10tfloat32_tENS5_IJlSC_lEEESK_SL_NS4_8TiledMMAINS4_8MMA_AtomIJNS4_4SM904GMMA30MMA_64x128x8_F32TF32TF32_SS_TNILNSP_7ScaleInE1ELSR_1EEEEEENS4_6LayoutISD_NS5_IJSC_NSA_ILi0EEESV_EEEEENS5_IJNS4_10UnderscoreESY_SY_EEEEENS4_13SM90_TMA_LOADENS4_14ComposedLayoutINS4_7SwizzleILi3ELi4ELi3EEENS4_18smem_ptr_flag_bitsILi32EEENSU_INS5_IJNSA_ILi8EEENSA_ILi32EEEEEENS5_IJS18_SC_EEEEEEEvNS4_8identityENS4_23SM90_TMA_LOAD_MULTICASTES1C_vS1D_EENS_8epilogue10collective6detail29Sm90TmaWarpSpecializedAdapterINS1H_15DefaultEpilogueISK_SL_SL_NS1G_6thread17LinearCombinationISK_Li1EffLNS1L_9ScaleType4KindE0ELNS_15FloatRoundStyleE2ESK_EENS1_15EpilogueDefaultEEEEEvvEEEEvNT_6ParamsE --------------------------
	.section	.nv.shared._ZN7cutlass13device_kernelINS_4gemm6kernel13GemmUniversalIN4cute5tupleIJiiiiEEENS1_10collective13CollectiveMmaINS1_34MainloopSm90TmaGmmaWarpSpecializedILi2ENS5_IJNS4_1CILi2EEENSA_ILi1EEESC_EEENS1_35KernelTmaWarpSpecializedCooperativeEEENS5_IJNSA_ILi256EEENSA_ILi128EEENSA_ILi64EEEEEENS_10tfloat32_tENS5_IJlSC_lEEESK_SL_NS4_8TiledMMAINS4_8MMA_AtomIJNS4_4SM904GMMA30MMA_64x128x8_F32TF32TF32_SS_TNILNSP_7ScaleInE1ELSR_1EEEEEENS4_6LayoutISD_NS5_IJSC_NSA_ILi0EEESV_EEEEENS5_IJNS4_10UnderscoreESY_SY_EEEEENS4_13SM90_TMA_LOADENS4_14ComposedLayoutINS4_7SwizzleILi3ELi4ELi3EEENS4_18smem_ptr_flag_bitsILi32EEENSU_INS5_IJNSA_ILi8EEENSA_ILi32EEEEEENS5_IJS18_SC_EEEEEEEvNS4_8identityENS4_23SM90_TMA_LOAD_MULTICASTES1C_vS1D_EENS_8epilogue10collective6detail29Sm90TmaWarpSpecializedAdapterINS1H_15DefaultEpilogueISK_SL_SL_NS1G_6thread17LinearCombinationISK_Li1EffLNS1L_9ScaleType4KindE0ELNS_15FloatRoundStyleE2ESK_EENS1_15EpilogueDefaultEEEEEvvEEEEvNT_6ParamsE,"aw",@nobits
	.sectionflags	@""
	.align	16
	.zero		1024


//--------------------- .nv.shared.reserved.0     --------------------------
	.section	.nv.shared.reserved.0,"aw",@nobits
	.weak		__nv_reservedSMEM_offset_0_alias
	.size		__nv_reservedSMEM_offset_0_alias, 0, 0
	.other		__nv_reservedSMEM_offset_0_alias,@"STO_CUDA_RESERVED_SHARED STV_DEFAULT"
__nv_reservedSMEM_offset_0_alias:
	.zero		0


//--------------------- .nv.global                --------------------------
	.section	.nv.global,"aw",@nobits
.nv.global:
	.type		_ZN40_INTERNAL_936e872d_4_k_cu_4ada5e1a_204514cute1_E,@object
	.size		_ZN40_INTERNAL_936e872d_4_k_cu_4ada5e1a_204514cute1_E,(_ZN40_INTERNAL_936e872d_4_k_cu_4ada5e1a_204514cuda3std3__45__cpo6cbeginE - _ZN40_INTERNAL_936e872d_4_k_cu_4ada5e1a_204514cute1_E)
_ZN40_INTERNAL_936e872d_4_k_cu_4ada5e1a_204514cute1_E:
	.zero		1
	.type		_ZN40_INTERNAL_936e872d_4_k_cu_4ada5e1a_204514cuda3std3__45__cpo6cbeginE,@object
	.size		_ZN40_INTERNAL_936e872d_4_k_cu_4ada5e1a_204514cuda3std3__45__cpo6cbeginE,(_ZN40_INTERNAL_936e872d_4_k_cu_4ada5e1a_204514cuda3std3__48in_placeE - _ZN40_INTERNAL_936e872d_4_k_cu_4ada5e1a_204514cuda3std3__45__cpo6cbeginE)
_ZN40_INTERNAL_936e872d_4_k_cu_4ada5e1a_204514cuda3std3__45__cpo6cbeginE:
	.zero		1
	.type		_ZN40_INTERNAL_936e872d_4_k_cu_4ada5e1a_204514cuda3std3__48in_placeE,@object
	.size		_ZN40_INTERNAL_936e872d_4_k_cu_4ada5e1a_204514cuda3std3__48in_placeE,(_ZN40_INTERNAL_936e872d_4_k_cu_4ada5e1a_204514cuda3std6ranges3__45__cpo9iter_moveE - _ZN40_INTERNAL_936e872d_4_k_cu_4ada5e1a_204514cuda3std3__48in_placeE)
_ZN40_INTERNAL_936e872d_4_k_cu_4ada5e1a_204514cuda3std3__48in_placeE:
	.zero		1
	.type		_ZN40_INTERNAL_936e872d_4_k_cu_4ada5e1a_204514cuda3std6ranges3__45__cpo9iter_moveE,@object
	.size		_ZN40_INTERNAL_936e872d_4_k_cu_4ada5e1a_204514cuda3std6ranges3__45__cpo9iter_moveE,(_ZN40_INTERNAL_936e872d_4_k_cu_4ada5e1a_204514cuda3std3__45__cpo5beginE - _ZN40_INTERNAL_936e872d_4_k_cu_4ada5e1a_204514cuda3std6ranges3__45__cpo9iter_moveE)
_ZN40_INTERNAL_936e872d_4_k_cu_4ada5e1a_204514cuda3std6ranges3__45__cpo9iter_moveE:
	.zero		1
	.type		_ZN40_INTERNAL_936e872d_4_k_cu_4ada5e1a_204514cuda3std3__45__cpo5beginE,@object
	.size		_ZN40_INTERNAL_936e872d_4_k_cu_4ada5e1a_204514cuda3std3__45__cpo5beginE,(_ZN40_INTERNAL_936e872d_4_k_cu_4ada5e1a_204514cuda3std3__442_GLOBAL__N__936e872d_4_k_cu_4ada5e1a_204516ignoreE - _ZN40_INTERNAL_936e872d_4_k_cu_4ada5e1a_204514cuda3std3__45__cpo5beginE)
_ZN40_INTERNAL_936e872d_4_k_cu_4ada5e1a_204514cuda3std3__45__cpo5beginE:
	.zero		1
	.type		_ZN40_INTERNAL_936e872d_4_k_cu_4ada5e1a_204514cuda3std3__442_GLOBAL__N__936e872d_4_k_cu_4ada5e1a_204516ignoreE,@object
	.size		_ZN40_INTERNAL_936e872d_4_k_cu_4ada5e1a_204514cuda3std3__442_GLOBAL__N__936e872d_4_k_cu_4ada5e1a_204516ignoreE,(_ZN40_INTERNAL_936e872d_4_k_cu_4ada5e1a_204514cute7productE - _ZN40_INTERNAL_936e872d_4_k_cu_4ada5e1a_204514cuda3std3__442_GLOBAL__N__936e872d_4_k_cu_4ada5e1a_204516ignoreE)
_ZN40_INTERNAL_936e872d_4_k_cu_4ada5e1a_204514cuda3std3__442_GLOBAL__N__936e872d_4_k_cu_4ada5e1a_204516ignoreE:
	.zero		1
	.type		_ZN40_INTERNAL_936e872d_4_k_cu_4ada5e1a_204514cute7productE,@object
	.size		_ZN40_INTERNAL_936e872d_4_k_cu_4ada5e1a_204514cute7productE,(_ZN40_INTERNAL_936e872d_4_k_cu_4ada5e1a_204514cuda3std3__45__cpo3endE - _ZN40_INTERNAL_936e872d_4_k_cu_4ada5e1a_204514cute7productE)
_ZN40_INTERNAL_936e872d_4_k_cu_4ada5e1a_204514cute7productE:
	.zero		1
	.type		_ZN40_INTERNAL_936e872d_4_k_cu_4ada5e1a_204514cuda3std3__45__cpo3endE,@object
	.size		_ZN40_INTERNAL_936e872d_4_k_cu_4ada5e1a_204514cuda3std3__45__cpo3endE,(_ZN40_INTERNAL_936e872d_4_k_cu_4ada5e1a_204514cuda3std3__419piecewise_constructE - _ZN40_INTERNAL_936e872d_4_k_cu_4ada5e1a_204514cuda3std3__45__cpo3endE)
_ZN40_INTERNAL_936e872d_4_k_cu_4ada5e1a_204514cuda3std3__45__cpo3endE:
	.zero		1
	.type		_ZN40_INTERNAL_936e872d_4_k_cu_4ada5e1a_204514cuda3std3__419piecewise_constructE,@object
	.size		_ZN40_INTERNAL_936e872d_4_k_cu_4ada5e1a_204514cuda3std3__419piecewise_constructE,(_ZN40_INTERNAL_936e872d_4_k_cu_4ada5e1a_204514cuda3std3__45__cpo4cendE - _ZN40_INTERNAL_936e872d_4_k_cu_4ada5e1a_204514cuda3std3__419piecewise_constructE)
_ZN40_INTERNAL_936e872d_4_k_cu_4ada5e1a_204514cuda3std3__419piecewise_constructE:
	.zero		1
	.type		_ZN40_INTERNAL_936e872d_4_k_cu_4ada5e1a_204514cuda3std3__45__cpo4cendE,@object
	.size		_ZN40_INTERNAL_936e872d_4_k_cu_4ada5e1a_204514cuda3std3__45__cpo4cendE,(_ZN40_INTERNAL_936e872d_4_k_cu_4ada5e1a_204514cuda3std6ranges3__45__cpo4swapE - _ZN40_INTERNAL_936e872d_4_k_cu_4ada5e1a_204514cuda3std3__45__cpo4cendE)
_ZN40_INTERNAL_936e872d_4_k_cu_4ada5e1a_204514cuda3std3__45__cpo4cendE:
	.zero		1
	.type		_ZN40_INTERNAL_936e872d_4_k_cu_4ada5e1a_204514cuda3std6ranges3__45__cpo4swapE,@object
	.size		_ZN40_INTERNAL_936e872d_4_k_cu_4ada5e1a_204514cuda3std6ranges3__45__cpo4swapE,(.L_8 - _ZN40_INTERNAL_936e872d_4_k_cu_4ada5e1a_204514cuda3std6ranges3__45__cpo4swapE)
_ZN40_INTERNAL_936e872d_4_k_cu_4ada5e1a_204514cuda3std6ranges3__45__cpo4swapE:
	.zero		1
.L_8:


//--------------------- .nv.constant0._ZN7cutlass13device_kernelINS_4gemm6kernel13GemmUniversalIN4cute5tupleIJiiiiEEENS1_10collective13CollectiveMmaINS1_34MainloopSm90TmaGmmaWarpSpecializedILi2ENS5_IJNS4_1CILi2EEENSA_ILi1EEESC_EEENS1_35KernelTmaWarpSpecializedCooperativeEEENS5_IJNSA_ILi256EEENSA_ILi128EEENSA_ILi64EEEEEENS_10tfloat32_tENS5_IJlSC_lEEESK_SL_NS4_8TiledMMAINS4_8MMA_AtomIJNS4_4SM904GMMA30MMA_64x128x8_F32TF32TF32_SS_TNILNSP_7ScaleInE1ELSR_1EEEEEENS4_6LayoutISD_NS5_IJSC_NSA_ILi0EEESV_EEEEENS5_IJNS4_10UnderscoreESY_SY_EEEEENS4_13SM90_TMA_LOADENS4_14ComposedLayoutINS4_7SwizzleILi3ELi4ELi3EEENS4_18smem_ptr_flag_bitsILi32EEENSU_INS5_IJNSA_ILi8EEENSA_ILi32EEEEEENS5_IJS18_SC_EEEEEEEvNS4_8identityENS4_23SM90_TMA_LOAD_MULTICASTES1C_vS1D_EENS_8epilogue10collective6detail29Sm90TmaWarpSpecializedAdapterINS1H_15DefaultEpilogueISK_SL_SL_NS1G_6thread17LinearCombinationISK_Li1EffLNS1L_9ScaleType4KindE0ELNS_15FloatRoundStyleE2ESK_EENS1_15EpilogueDefaultEEEEEvvEEEEvNT_6ParamsE --------------------------
	.section	.nv.constant0._ZN7cutlass13device_kernelINS_4gemm6kernel13GemmUniversalIN4cute5tupleIJiiiiEEENS1_10collective13CollectiveMmaINS1_34MainloopSm90TmaGmmaWarpSpecializedILi2ENS5_IJNS4_1CILi2EEENSA_ILi1EEESC_EEENS1_35KernelTmaWarpSpecializedCooperativeEEENS5_IJNSA_ILi256EEENSA_ILi128EEENSA_ILi64EEEEEENS_10tfloat32_tENS5_IJlSC_lEEESK_SL_NS4_8TiledMMAINS4_8MMA_AtomIJNS4_4SM904GMMA30MMA_64x128x8_F32TF32TF32_SS_TNILNSP_7ScaleInE1ELSR_1EEEEEENS4_6LayoutISD_NS5_IJSC_NSA_ILi0EEESV_EEEEENS5_IJNS4_10UnderscoreESY_SY_EEEEENS4_13SM90_TMA_LOADENS4_14ComposedLayoutINS4_7SwizzleILi3ELi4ELi3EEENS4_18smem_ptr_flag_bitsILi32EEENSU_INS5_IJNSA_ILi8EEENSA_ILi32EEEEEENS5_IJS18_SC_EEEEEEEvNS4_8identityENS4_23SM90_TMA_LOAD_MULTICASTES1C_vS1D_EENS_8epilogue10collective6detail29Sm90TmaWarpSpecializedAdapterINS1H_15DefaultEpilogueISK_SL_SL_NS1G_6thread17LinearCombinationISK_Li1EffLNS1L_9ScaleType4KindE0ELNS_15FloatRoundStyleE2ESK_EENS1_15EpilogueDefaultEEEEEvvEEEEvNT_6ParamsE,"a",@progbits
	.sectionflags	@""
	.align	4
.nv.constant0._ZN7cutlass13device_kernelINS_4gemm6kernel13GemmUniversalIN4cute5tupleIJiiiiEEENS1_10collective13CollectiveMmaINS1_34MainloopSm90TmaGmmaWarpSpecializedILi2ENS5_IJNS4_1CILi2EEENSA_ILi1EEESC_EEENS1_35KernelTmaWarpSpecializedCooperativeEEENS5_IJNSA_ILi256EEENSA_ILi128EEENSA_ILi64EEEEEENS_10tfloat32_tENS5_IJlSC_lEEESK_SL_NS4_8TiledMMAINS4_8MMA_AtomIJNS4_4SM904GMMA30MMA_64x128x8_F32TF32TF32_SS_TNILNSP_7ScaleInE1ELSR_1EEEEEENS4_6LayoutISD_NS5_IJSC_NSA_ILi0EEESV_EEEEENS5_IJNS4_10UnderscoreESY_SY_EEEEENS4_13SM90_TMA_LOADENS4_14ComposedLayoutINS4_7SwizzleILi3ELi4ELi3EEENS4_18smem_ptr_flag_bitsILi32EEENSU_INS5_IJNSA_ILi8EEENSA_ILi32EEEEEENS5_IJS18_SC_EEEEEEEvNS4_8identityENS4_23SM90_TMA_LOAD_MULTICASTES1C_vS1D_EENS_8epilogue10collective6detail29Sm90TmaWarpSpecializedAdapterINS1H_15DefaultEpilogueISK_SL_SL_NS1G_6thread17LinearCombinationISK_Li1EffLNS1L_9ScaleType4KindE0ELNS_15FloatRoundStyleE2ESK_EENS1_15EpilogueDefaultEEEEEvvEEEEvNT_6ParamsE:
	.zero		1664


//--------------------- SYMBOLS --------------------------

	.type		.nv.reservedSmem.offset0,@object
	.size		.nv.reservedSmem.offset0,0x4
	.type		__assertfail,@function
